//
// Generated by NVIDIA NVVM Compiler
//
// Compiler Build ID: CL-36424714
// Cuda compilation tools, release 13.0, V13.0.88
// Based on NVVM 20.0.0
//

.version 9.0
.target sm_100
.address_size 64

	// .globl	_Z17findInliersKernelPfiS_Pif
// _ZZ14fitPlaneKernelPfPiiS_E4sums has been demoted
// _ZZ14fitPlaneKernelPfPiiS_E8centroid has been demoted
.global .align 1 .b8 _ZN34_INTERNAL_7d483321_4_k_cu_fa27474a4cuda3std3__45__cpo5beginE[1];
.global .align 1 .b8 _ZN34_INTERNAL_7d483321_4_k_cu_fa27474a4cuda3std3__45__cpo3endE[1];
.global .align 1 .b8 _ZN34_INTERNAL_7d483321_4_k_cu_fa27474a4cuda3std3__45__cpo6cbeginE[1];
.global .align 1 .b8 _ZN34_INTERNAL_7d483321_4_k_cu_fa27474a4cuda3std3__45__cpo4cendE[1];
.global .align 1 .b8 _ZN34_INTERNAL_7d483321_4_k_cu_fa27474a4cuda3std3__45__cpo6rbeginE[1];
.global .align 1 .b8 _ZN34_INTERNAL_7d483321_4_k_cu_fa27474a4cuda3std3__45__cpo4rendE[1];
.global .align 1 .b8 _ZN34_INTERNAL_7d483321_4_k_cu_fa27474a4cuda3std3__45__cpo7crbeginE[1];
.global .align 1 .b8 _ZN34_INTERNAL_7d483321_4_k_cu_fa27474a4cuda3std3__45__cpo5crendE[1];
.global .align 1 .b8 _ZN34_INTERNAL_7d483321_4_k_cu_fa27474a4cuda3std3__436_GLOBAL__N__7d483321_4_k_cu_fa27474a6ignoreE[1];
.global .align 1 .b8 _ZN34_INTERNAL_7d483321_4_k_cu_fa27474a4cuda3std3__419piecewise_constructE[1];
.global .align 1 .b8 _ZN34_INTERNAL_7d483321_4_k_cu_fa27474a4cuda3std3__48in_placeE[1];
.global .align 1 .b8 _ZN34_INTERNAL_7d483321_4_k_cu_fa27474a4cuda3std3__420unreachable_sentinelE[1];
.global .align 1 .b8 _ZN34_INTERNAL_7d483321_4_k_cu_fa27474a4cuda3std3__47nulloptE[1];
.global .align 1 .b8 _ZN34_INTERNAL_7d483321_4_k_cu_fa27474a4cuda3std3__48unexpectE[1];
.global .align 1 .b8 _ZN34_INTERNAL_7d483321_4_k_cu_fa27474a4cuda3std6ranges3__45__cpo4swapE[1];
.global .align 1 .b8 _ZN34_INTERNAL_7d483321_4_k_cu_fa27474a4cuda3std6ranges3__45__cpo9iter_moveE[1];
.global .align 1 .b8 _ZN34_INTERNAL_7d483321_4_k_cu_fa27474a4cuda3std6ranges3__45__cpo5beginE[1];
.global .align 1 .b8 _ZN34_INTERNAL_7d483321_4_k_cu_fa27474a4cuda3std6ranges3__45__cpo3endE[1];
.global .align 1 .b8 _ZN34_INTERNAL_7d483321_4_k_cu_fa27474a4cuda3std6ranges3__45__cpo6cbeginE[1];
.global .align 1 .b8 _ZN34_INTERNAL_7d483321_4_k_cu_fa27474a4cuda3std6ranges3__45__cpo4cendE[1];
.global .align 1 .b8 _ZN34_INTERNAL_7d483321_4_k_cu_fa27474a4cuda3std6ranges3__45__cpo7advanceE[1];
.global .align 1 .b8 _ZN34_INTERNAL_7d483321_4_k_cu_fa27474a4cuda3std6ranges3__45__cpo9iter_swapE[1];
.global .align 1 .b8 _ZN34_INTERNAL_7d483321_4_k_cu_fa27474a4cuda3std6ranges3__45__cpo4nextE[1];
.global .align 1 .b8 _ZN34_INTERNAL_7d483321_4_k_cu_fa27474a4cuda3std6ranges3__45__cpo4prevE[1];
.global .align 1 .b8 _ZN34_INTERNAL_7d483321_4_k_cu_fa27474a4cuda3std6ranges3__45__cpo4dataE[1];
.global .align 1 .b8 _ZN34_INTERNAL_7d483321_4_k_cu_fa27474a4cuda3std6ranges3__45__cpo5cdataE[1];
.global .align 1 .b8 _ZN34_INTERNAL_7d483321_4_k_cu_fa27474a4cuda3std6ranges3__45__cpo4sizeE[1];
.global .align 1 .b8 _ZN34_INTERNAL_7d483321_4_k_cu_fa27474a4cuda3std6ranges3__45__cpo5ssizeE[1];
.global .align 1 .b8 _ZN34_INTERNAL_7d483321_4_k_cu_fa27474a4cuda3std6ranges3__45__cpo8distanceE[1];
.global .align 1 .b8 _ZN34_INTERNAL_7d483321_4_k_cu_fa27474a6thrust24THRUST_300001_SM_1000_NS8cuda_cub3parE[1];
.global .align 1 .b8 _ZN34_INTERNAL_7d483321_4_k_cu_fa27474a6thrust24THRUST_300001_SM_1000_NS8cuda_cub10par_nosyncE[1];
.global .align 1 .b8 _ZN34_INTERNAL_7d483321_4_k_cu_fa27474a6thrust24THRUST_300001_SM_1000_NS6system6detail10sequential3seqE[1];
.global .align 1 .b8 _ZN34_INTERNAL_7d483321_4_k_cu_fa27474a6thrust24THRUST_300001_SM_1000_NS12placeholders2_1E[1];
.global .align 1 .b8 _ZN34_INTERNAL_7d483321_4_k_cu_fa27474a6thrust24THRUST_300001_SM_1000_NS12placeholders2_2E[1];
.global .align 1 .b8 _ZN34_INTERNAL_7d483321_4_k_cu_fa27474a6thrust24THRUST_300001_SM_1000_NS12placeholders2_3E[1];
.global .align 1 .b8 _ZN34_INTERNAL_7d483321_4_k_cu_fa27474a6thrust24THRUST_300001_SM_1000_NS12placeholders2_4E[1];
.global .align 1 .b8 _ZN34_INTERNAL_7d483321_4_k_cu_fa27474a6thrust24THRUST_300001_SM_1000_NS12placeholders2_5E[1];
.global .align 1 .b8 _ZN34_INTERNAL_7d483321_4_k_cu_fa27474a6thrust24THRUST_300001_SM_1000_NS12placeholders2_6E[1];
.global .align 1 .b8 _ZN34_INTERNAL_7d483321_4_k_cu_fa27474a6thrust24THRUST_300001_SM_1000_NS12placeholders2_7E[1];
.global .align 1 .b8 _ZN34_INTERNAL_7d483321_4_k_cu_fa27474a6thrust24THRUST_300001_SM_1000_NS12placeholders2_8E[1];
.global .align 1 .b8 _ZN34_INTERNAL_7d483321_4_k_cu_fa27474a6thrust24THRUST_300001_SM_1000_NS12placeholders2_9E[1];
.global .align 1 .b8 _ZN34_INTERNAL_7d483321_4_k_cu_fa27474a6thrust24THRUST_300001_SM_1000_NS12placeholders3_10E[1];
.global .align 1 .b8 _ZN34_INTERNAL_7d483321_4_k_cu_fa27474a6thrust24THRUST_300001_SM_1000_NS3seqE[1];

.visible .entry _Z17findInliersKernelPfiS_Pif(
	.param .u64 .ptr .align 1 _Z17findInliersKernelPfiS_Pif_param_0,
	.param .u32 _Z17findInliersKernelPfiS_Pif_param_1,
	.param .u64 .ptr .align 1 _Z17findInliersKernelPfiS_Pif_param_2,
	.param .u64 .ptr .align 1 _Z17findInliersKernelPfiS_Pif_param_3,
	.param .f32 _Z17findInliersKernelPfiS_Pif_param_4
)
{
	.reg .pred 	%p<3>;
	.reg .b32 	%r<8>;
	.reg .b32 	%f<19>;
	.reg .b64 	%rd<11>;

	ld.param.u64 	%rd1, [_Z17findInliersKernelPfiS_Pif_param_0];
	ld.param.u32 	%r2, [_Z17findInliersKernelPfiS_Pif_param_1];
	ld.param.u64 	%rd2, [_Z17findInliersKernelPfiS_Pif_param_2];
	ld.param.u64 	%rd3, [_Z17findInliersKernelPfiS_Pif_param_3];
	ld.param.f32 	%f1, [_Z17findInliersKernelPfiS_Pif_param_4];
	mov.u32 	%r3, %ctaid.x;
	mov.u32 	%r4, %ntid.x;
	mov.u32 	%r5, %tid.x;
	mad.lo.s32 	%r1, %r3, %r4, %r5;
	setp.ge.s32 	%p1, %r1, %r2;
	@%p1 bra 	$L__BB0_2;
	cvta.to.global.u64 	%rd4, %rd2;
	cvta.to.global.u64 	%rd5, %rd1;
	cvta.to.global.u64 	%rd6, %rd3;
	shl.b32 	%r6, %r1, 2;
	mul.wide.s32 	%rd7, %r6, 4;
	add.s64 	%rd8, %rd5, %rd7;
	ld.global.f32 	%f2, [%rd4];
	ld.global.f32 	%f3, [%rd8];
	ld.global.f32 	%f4, [%rd4+4];
	ld.global.f32 	%f5, [%rd8+4];
	mul.f32 	%f6, %f4, %f5;
	fma.rn.f32 	%f7, %f2, %f3, %f6;
	ld.global.f32 	%f8, [%rd4+8];
	ld.global.f32 	%f9, [%rd8+8];
	fma.rn.f32 	%f10, %f8, %f9, %f7;
	ld.global.f32 	%f11, [%rd4+12];
	add.f32 	%f12, %f11, %f10;
	abs.f32 	%f13, %f12;
	mul.f32 	%f14, %f4, %f4;
	fma.rn.f32 	%f15, %f2, %f2, %f14;
	fma.rn.f32 	%f16, %f8, %f8, %f15;
	sqrt.rn.f32 	%f17, %f16;
	div.rn.f32 	%f18, %f13, %f17;
	setp.le.f32 	%p2, %f18, %f1;
	selp.u32 	%r7, 1, 0, %p2;
	mul.wide.s32 	%rd9, %r1, 4;
	add.s64 	%rd10, %rd6, %rd9;
	st.global.u32 	[%rd10], %r7;
$L__BB0_2:
	ret;

}
	// .globl	_Z14fitPlaneKernelPfPiiS_
.visible .entry _Z14fitPlaneKernelPfPiiS_(
	.param .u64 .ptr .align 1 _Z14fitPlaneKernelPfPiiS__param_0,
	.param .u64 .ptr .align 1 _Z14fitPlaneKernelPfPiiS__param_1,
	.param .u32 _Z14fitPlaneKernelPfPiiS__param_2,
	.param .u64 .ptr .align 1 _Z14fitPlaneKernelPfPiiS__param_3
)
{
	.reg .pred 	%p<51>;
	.reg .b32 	%r<152>;
	.reg .b32 	%f<99>;
	.reg .b64 	%rd<24>;
	// demoted variable
	.shared .align 4 .b8 _ZZ14fitPlaneKernelPfPiiS_E4sums[24];
	// demoted variable
	.shared .align 4 .b8 _ZZ14fitPlaneKernelPfPiiS_E8centroid[12];
	ld.param.u64 	%rd10, [_Z14fitPlaneKernelPfPiiS__param_0];
	ld.param.u64 	%rd12, [_Z14fitPlaneKernelPfPiiS__param_1];
	ld.param.u32 	%r33, [_Z14fitPlaneKernelPfPiiS__param_2];
	ld.param.u64 	%rd11, [_Z14fitPlaneKernelPfPiiS__param_3];
	cvta.to.global.u64 	%rd1, %rd12;
	mov.u32 	%r1, %tid.x;
	setp.gt.u32 	%p1, %r1, 5;
	@%p1 bra 	$L__BB1_3;
	shl.b32 	%r34, %r1, 2;
	mov.u32 	%r35, _ZZ14fitPlaneKernelPfPiiS_E4sums;
	add.s32 	%r36, %r35, %r34;
	mov.b32 	%r37, 0;
	st.shared.u32 	[%r36], %r37;
	setp.gt.u32 	%p2, %r1, 2;
	@%p2 bra 	$L__BB1_3;
	mov.u32 	%r39, _ZZ14fitPlaneKernelPfPiiS_E8centroid;
	add.s32 	%r40, %r39, %r34;
	mov.b32 	%r41, 0;
	st.shared.u32 	[%r40], %r41;
$L__BB1_3:
	bar.sync 	0;
	mov.u32 	%r42, %ctaid.x;
	mov.u32 	%r43, %ntid.x;
	mad.lo.s32 	%r2, %r42, %r43, %r1;
	setp.ge.s32 	%p3, %r2, %r33;
	mul.wide.s32 	%rd13, %r2, 4;
	add.s64 	%rd2, %rd1, %rd13;
	shl.b32 	%r44, %r2, 2;
	cvta.to.global.u64 	%rd14, %rd10;
	mul.wide.s32 	%rd15, %r44, 4;
	add.s64 	%rd3, %rd14, %rd15;
	@%p3 bra 	$L__BB1_6;
	ld.global.u32 	%r45, [%rd2];
	setp.ne.s32 	%p4, %r45, 1;
	@%p4 bra 	$L__BB1_6;
	ld.global.f32 	%f30, [%rd3];
	atom.shared.add.f32 	%f31, [_ZZ14fitPlaneKernelPfPiiS_E8centroid], %f30;
	ld.global.f32 	%f32, [%rd3+4];
	atom.shared.add.f32 	%f33, [_ZZ14fitPlaneKernelPfPiiS_E8centroid+4], %f32;
	ld.global.f32 	%f34, [%rd3+8];
	atom.shared.add.f32 	%f35, [_ZZ14fitPlaneKernelPfPiiS_E8centroid+8], %f34;
$L__BB1_6:
	bar.sync 	0;
	setp.ne.s32 	%p5, %r1, 0;
	@%p5 bra 	$L__BB1_22;
	setp.lt.s32 	%p6, %r33, 1;
	mov.b32 	%r150, 0;
	@%p6 bra 	$L__BB1_20;
	and.b32  	%r3, %r33, 15;
	setp.lt.u32 	%p7, %r33, 16;
	mov.b32 	%r143, 0;
	mov.u32 	%r150, %r143;
	@%p7 bra 	$L__BB1_11;
	and.b32  	%r143, %r33, 2147483632;
	neg.s32 	%r137, %r143;
	add.s64 	%rd22, %rd1, 32;
	mov.b32 	%r150, 0;
$L__BB1_10:
	.pragma "nounroll";
	ld.global.u32 	%r50, [%rd22+-32];
	setp.eq.s32 	%p8, %r50, 1;
	selp.u32 	%r51, 1, 0, %p8;
	add.s32 	%r52, %r150, %r51;
	ld.global.u32 	%r53, [%rd22+-28];
	setp.eq.s32 	%p9, %r53, 1;
	selp.u32 	%r54, 1, 0, %p9;
	add.s32 	%r55, %r52, %r54;
	ld.global.u32 	%r56, [%rd22+-24];
	setp.eq.s32 	%p10, %r56, 1;
	selp.u32 	%r57, 1, 0, %p10;
	add.s32 	%r58, %r55, %r57;
	ld.global.u32 	%r59, [%rd22+-20];
	setp.eq.s32 	%p11, %r59, 1;
	selp.u32 	%r60, 1, 0, %p11;
	add.s32 	%r61, %r58, %r60;
	ld.global.u32 	%r62, [%rd22+-16];
	setp.eq.s32 	%p12, %r62, 1;
	selp.u32 	%r63, 1, 0, %p12;
	add.s32 	%r64, %r61, %r63;
	ld.global.u32 	%r65, [%rd22+-12];
	setp.eq.s32 	%p13, %r65, 1;
	selp.u32 	%r66, 1, 0, %p13;
	add.s32 	%r67, %r64, %r66;
	ld.global.u32 	%r68, [%rd22+-8];
	setp.eq.s32 	%p14, %r68, 1;
	selp.u32 	%r69, 1, 0, %p14;
	add.s32 	%r70, %r67, %r69;
	ld.global.u32 	%r71, [%rd22+-4];
	setp.eq.s32 	%p15, %r71, 1;
	selp.u32 	%r72, 1, 0, %p15;
	add.s32 	%r73, %r70, %r72;
	ld.global.u32 	%r74, [%rd22];
	setp.eq.s32 	%p16, %r74, 1;
	selp.u32 	%r75, 1, 0, %p16;
	add.s32 	%r76, %r73, %r75;
	ld.global.u32 	%r77, [%rd22+4];
	setp.eq.s32 	%p17, %r77, 1;
	selp.u32 	%r78, 1, 0, %p17;
	add.s32 	%r79, %r76, %r78;
	ld.global.u32 	%r80, [%rd22+8];
	setp.eq.s32 	%p18, %r80, 1;
	selp.u32 	%r81, 1, 0, %p18;
	add.s32 	%r82, %r79, %r81;
	ld.global.u32 	%r83, [%rd22+12];
	setp.eq.s32 	%p19, %r83, 1;
	selp.u32 	%r84, 1, 0, %p19;
	add.s32 	%r85, %r82, %r84;
	ld.global.u32 	%r86, [%rd22+16];
	setp.eq.s32 	%p20, %r86, 1;
	selp.u32 	%r87, 1, 0, %p20;
	add.s32 	%r88, %r85, %r87;
	ld.global.u32 	%r89, [%rd22+20];
	setp.eq.s32 	%p21, %r89, 1;
	selp.u32 	%r90, 1, 0, %p21;
	add.s32 	%r91, %r88, %r90;
	ld.global.u32 	%r92, [%rd22+24];
	setp.eq.s32 	%p22, %r92, 1;
	selp.u32 	%r93, 1, 0, %p22;
	add.s32 	%r94, %r91, %r93;
	ld.global.u32 	%r95, [%rd22+28];
	setp.eq.s32 	%p23, %r95, 1;
	selp.u32 	%r96, 1, 0, %p23;
	add.s32 	%r150, %r94, %r96;
	add.s32 	%r137, %r137, 16;
	add.s64 	%rd22, %rd22, 64;
	setp.ne.s32 	%p24, %r137, 0;
	@%p24 bra 	$L__BB1_10;
$L__BB1_11:
	setp.eq.s32 	%p25, %r3, 0;
	@%p25 bra 	$L__BB1_20;
	and.b32  	%r13, %r33, 7;
	setp.lt.u32 	%p26, %r3, 8;
	@%p26 bra 	$L__BB1_14;
	mul.wide.u32 	%rd16, %r143, 4;
	add.s64 	%rd17, %rd1, %rd16;
	ld.global.u32 	%r98, [%rd17];
	setp.eq.s32 	%p27, %r98, 1;
	selp.u32 	%r99, 1, 0, %p27;
	add.s32 	%r100, %r150, %r99;
	ld.global.u32 	%r101, [%rd17+4];
	setp.eq.s32 	%p28, %r101, 1;
	selp.u32 	%r102, 1, 0, %p28;
	add.s32 	%r103, %r100, %r102;
	ld.global.u32 	%r104, [%rd17+8];
	setp.eq.s32 	%p29, %r104, 1;
	selp.u32 	%r105, 1, 0, %p29;
	add.s32 	%r106, %r103, %r105;
	ld.global.u32 	%r107, [%rd17+12];
	setp.eq.s32 	%p30, %r107, 1;
	selp.u32 	%r108, 1, 0, %p30;
	add.s32 	%r109, %r106, %r108;
	ld.global.u32 	%r110, [%rd17+16];
	setp.eq.s32 	%p31, %r110, 1;
	selp.u32 	%r111, 1, 0, %p31;
	add.s32 	%r112, %r109, %r111;
	ld.global.u32 	%r113, [%rd17+20];
	setp.eq.s32 	%p32, %r113, 1;
	selp.u32 	%r114, 1, 0, %p32;
	add.s32 	%r115, %r112, %r114;
	ld.global.u32 	%r116, [%rd17+24];
	setp.eq.s32 	%p33, %r116, 1;
	selp.u32 	%r117, 1, 0, %p33;
	add.s32 	%r118, %r115, %r117;
	ld.global.u32 	%r119, [%rd17+28];
	setp.eq.s32 	%p34, %r119, 1;
	selp.u32 	%r120, 1, 0, %p34;
	add.s32 	%r150, %r118, %r120;
	add.s32 	%r143, %r143, 8;
$L__BB1_14:
	setp.eq.s32 	%p35, %r13, 0;
	@%p35 bra 	$L__BB1_20;
	and.b32  	%r19, %r33, 3;
	setp.lt.u32 	%p36, %r13, 4;
	@%p36 bra 	$L__BB1_17;
	mul.wide.u32 	%rd18, %r143, 4;
	add.s64 	%rd19, %rd1, %rd18;
	ld.global.u32 	%r122, [%rd19];
	setp.eq.s32 	%p37, %r122, 1;
	selp.u32 	%r123, 1, 0, %p37;
	add.s32 	%r124, %r150, %r123;
	ld.global.u32 	%r125, [%rd19+4];
	setp.eq.s32 	%p38, %r125, 1;
	selp.u32 	%r126, 1, 0, %p38;
	add.s32 	%r127, %r124, %r126;
	ld.global.u32 	%r128, [%rd19+8];
	setp.eq.s32 	%p39, %r128, 1;
	selp.u32 	%r129, 1, 0, %p39;
	add.s32 	%r130, %r127, %r129;
	ld.global.u32 	%r131, [%rd19+12];
	setp.eq.s32 	%p40, %r131, 1;
	selp.u32 	%r132, 1, 0, %p40;
	add.s32 	%r150, %r130, %r132;
	add.s32 	%r143, %r143, 4;
$L__BB1_17:
	setp.eq.s32 	%p41, %r19, 0;
	@%p41 bra 	$L__BB1_20;
	mul.wide.u32 	%rd20, %r143, 4;
	add.s64 	%rd23, %rd1, %rd20;
	neg.s32 	%r148, %r19;
$L__BB1_19:
	.pragma "nounroll";
	ld.global.u32 	%r133, [%rd23];
	setp.eq.s32 	%p42, %r133, 1;
	selp.u32 	%r134, 1, 0, %p42;
	add.s32 	%r150, %r150, %r134;
	add.s64 	%rd23, %rd23, 4;
	add.s32 	%r148, %r148, 1;
	setp.ne.s32 	%p43, %r148, 0;
	@%p43 bra 	$L__BB1_19;
$L__BB1_20:
	setp.eq.s32 	%p44, %r150, 0;
	@%p44 bra 	$L__BB1_22;
	ld.shared.f32 	%f36, [_ZZ14fitPlaneKernelPfPiiS_E8centroid];
	cvt.rn.f32.u32 	%f37, %r150;
	div.rn.f32 	%f38, %f36, %f37;
	st.shared.f32 	[_ZZ14fitPlaneKernelPfPiiS_E8centroid], %f38;
	ld.shared.f32 	%f39, [_ZZ14fitPlaneKernelPfPiiS_E8centroid+4];
	div.rn.f32 	%f40, %f39, %f37;
	st.shared.f32 	[_ZZ14fitPlaneKernelPfPiiS_E8centroid+4], %f40;
	ld.shared.f32 	%f41, [_ZZ14fitPlaneKernelPfPiiS_E8centroid+8];
	div.rn.f32 	%f42, %f41, %f37;
	st.shared.f32 	[_ZZ14fitPlaneKernelPfPiiS_E8centroid+8], %f42;
$L__BB1_22:
	setp.ge.s32 	%p45, %r2, %r33;
	bar.sync 	0;
	@%p45 bra 	$L__BB1_25;
	ld.global.u32 	%r135, [%rd2];
	setp.ne.s32 	%p46, %r135, 1;
	@%p46 bra 	$L__BB1_25;
	ld.global.f32 	%f43, [%rd3];
	ld.shared.f32 	%f44, [_ZZ14fitPlaneKernelPfPiiS_E8centroid];
	sub.f32 	%f45, %f43, %f44;
	ld.global.f32 	%f46, [%rd3+4];
	ld.shared.f32 	%f47, [_ZZ14fitPlaneKernelPfPiiS_E8centroid+4];
	sub.f32 	%f48, %f46, %f47;
	ld.global.f32 	%f49, [%rd3+8];
	ld.shared.f32 	%f50, [_ZZ14fitPlaneKernelPfPiiS_E8centroid+8];
	sub.f32 	%f51, %f49, %f50;
	mul.f32 	%f52, %f45, %f45;
	atom.shared.add.f32 	%f53, [_ZZ14fitPlaneKernelPfPiiS_E4sums], %f52;
	mul.f32 	%f54, %f45, %f48;
	atom.shared.add.f32 	%f55, [_ZZ14fitPlaneKernelPfPiiS_E4sums+4], %f54;
	mul.f32 	%f56, %f45, %f51;
	atom.shared.add.f32 	%f57, [_ZZ14fitPlaneKernelPfPiiS_E4sums+8], %f56;
	mul.f32 	%f58, %f48, %f48;
	atom.shared.add.f32 	%f59, [_ZZ14fitPlaneKernelPfPiiS_E4sums+12], %f58;
	mul.f32 	%f60, %f48, %f51;
	atom.shared.add.f32 	%f61, [_ZZ14fitPlaneKernelPfPiiS_E4sums+16], %f60;
	mul.f32 	%f62, %f51, %f51;
	atom.shared.add.f32 	%f63, [_ZZ14fitPlaneKernelPfPiiS_E4sums+20], %f62;
$L__BB1_25:
	setp.ne.s32 	%p47, %r1, 0;
	bar.sync 	0;
	@%p47 bra 	$L__BB1_33;
	ld.shared.f32 	%f1, [_ZZ14fitPlaneKernelPfPiiS_E4sums];
	ld.shared.f32 	%f2, [_ZZ14fitPlaneKernelPfPiiS_E4sums+4];
	ld.shared.f32 	%f3, [_ZZ14fitPlaneKernelPfPiiS_E4sums+8];
	ld.shared.f32 	%f4, [_ZZ14fitPlaneKernelPfPiiS_E4sums+12];
	ld.shared.f32 	%f5, [_ZZ14fitPlaneKernelPfPiiS_E4sums+16];
	mov.b32 	%r151, 0;
	mov.f32 	%f93, 0f3F800000;
	ld.shared.f32 	%f6, [_ZZ14fitPlaneKernelPfPiiS_E4sums+20];
	mov.f32 	%f94, %f93;
	mov.f32 	%f95, %f93;
$L__BB1_27:
	fma.rn.f32 	%f65, %f1, %f95, 0f00000000;
	fma.rn.f32 	%f66, %f2, %f94, %f65;
	fma.rn.f32 	%f10, %f3, %f93, %f66;
	fma.rn.f32 	%f67, %f2, %f95, 0f00000000;
	fma.rn.f32 	%f68, %f4, %f94, %f67;
	fma.rn.f32 	%f11, %f5, %f93, %f68;
	fma.rn.f32 	%f69, %f3, %f95, 0f00000000;
	fma.rn.f32 	%f70, %f5, %f94, %f69;
	fma.rn.f32 	%f12, %f6, %f93, %f70;
	mul.f32 	%f71, %f11, %f11;
	fma.rn.f32 	%f72, %f10, %f10, %f71;
	fma.rn.f32 	%f73, %f12, %f12, %f72;
	sqrt.rn.f32 	%f13, %f73;
	setp.leu.f32 	%p48, %f13, 0f2EDBE6FF;
	@%p48 bra 	$L__BB1_29;
	div.rn.f32 	%f95, %f10, %f13;
	div.rn.f32 	%f94, %f11, %f13;
	div.rn.f32 	%f93, %f12, %f13;
$L__BB1_29:
	fma.rn.f32 	%f74, %f1, %f95, 0f00000000;
	fma.rn.f32 	%f75, %f2, %f94, %f74;
	fma.rn.f32 	%f20, %f3, %f93, %f75;
	fma.rn.f32 	%f76, %f2, %f95, 0f00000000;
	fma.rn.f32 	%f77, %f4, %f94, %f76;
	fma.rn.f32 	%f21, %f5, %f93, %f77;
	fma.rn.f32 	%f78, %f3, %f95, 0f00000000;
	fma.rn.f32 	%f79, %f5, %f94, %f78;
	fma.rn.f32 	%f22, %f6, %f93, %f79;
	mul.f32 	%f80, %f21, %f21;
	fma.rn.f32 	%f81, %f20, %f20, %f80;
	fma.rn.f32 	%f82, %f22, %f22, %f81;
	sqrt.rn.f32 	%f23, %f82;
	setp.leu.f32 	%p49, %f23, 0f2EDBE6FF;
	@%p49 bra 	$L__BB1_31;
	div.rn.f32 	%f95, %f20, %f23;
	div.rn.f32 	%f94, %f21, %f23;
	div.rn.f32 	%f93, %f22, %f23;
$L__BB1_31:
	add.s32 	%r151, %r151, 2;
	setp.ne.s32 	%p50, %r151, 10;
	@%p50 bra 	$L__BB1_27;
	cvta.to.global.u64 	%rd21, %rd11;
	st.global.f32 	[%rd21], %f95;
	st.global.f32 	[%rd21+4], %f94;
	st.global.f32 	[%rd21+8], %f93;
	ld.shared.f32 	%f83, [_ZZ14fitPlaneKernelPfPiiS_E8centroid];
	ld.shared.f32 	%f84, [_ZZ14fitPlaneKernelPfPiiS_E8centroid+4];
	mul.f32 	%f85, %f94, %f84;
	fma.rn.f32 	%f86, %f95, %f83, %f85;
	ld.shared.f32 	%f87, [_ZZ14fitPlaneKernelPfPiiS_E8centroid+8];
	fma.rn.f32 	%f88, %f93, %f87, %f86;
	neg.f32 	%f89, %f88;
	st.global.f32 	[%rd21+12], %f89;
$L__BB1_33:
	ret;

}
	// .globl	_ZN3cub18CUB_300001_SM_10006detail11EmptyKernelIvEEvv
.visible .entry _ZN3cub18CUB_300001_SM_10006detail11EmptyKernelIvEEvv()
{


	ret;

}


// ===== COMPILED SASS (sm_100) =====

	.target	sm_100

	.elftype	@"ET_EXEC"


//--------------------- .note.nv.tkinfo           --------------------------
	.section	.note.nv.tkinfo,"",@"SHT_NOTE"
	.sectionflags	@"SHF_NOTE_NV_TKINFO"
	.tkinfo
        /*0018*/ 	.word	0x00000002
        /*0030*/ 	.string	""
        /*0030*/ 	.string	"ptxas"
        /*0030*/ 	.string	"Cuda compilation tools, release 13.0, V13.0.88"
        /*0030*/ 	.string	"Build cuda_13.0.r13.0/compiler.36424714_0"
        /*0030*/ 	.string	"-arch sm_100 -m 64 "



//--------------------- .note.nv.cuinfo           --------------------------
	.section	.note.nv.cuinfo,"",@"SHT_NOTE"
	.sectionflags	@"SHF_NOTE_NV_CUINFO"
        /*0018*/ 	.short	0x0002
        /*001a*/ 	.short	0x0064
        /*001c*/ 	.short	0x0082
	.zero		2


//--------------------- .nv.info                  --------------------------
	.section	.nv.info,"",@"SHT_CUDA_INFO"
	.align	4


	//----- nvinfo : EIATTR_REGCOUNT
	.align		4
        /*0000*/ 	.byte	0x04, 0x2f
        /*0002*/ 	.short	(.L_44 - .L_43)
	.align		4
.L_43:
        /*0004*/ 	.word	index@(_Z17findInliersKernelPfiS_Pif)
        /*0008*/ 	.word	0x00000012


	//----- nvinfo : EIATTR_FRAME_SIZE
	.align		4
.L_44:
        /*000c*/ 	.byte	0x04, 0x11
        /*000e*/ 	.short	(.L_46 - .L_45)
	.align		4
.L_45:
        /*0010*/ 	.word	index@($__internal_3_$__cuda_sm3x_div_rn_noftz_f32_slowpath)
        /*0014*/ 	.word	0x00000000


	//----- nvinfo : EIATTR_FRAME_SIZE
	.align		4
.L_46:
        /*0018*/ 	.byte	0x04, 0x11
        /*001a*/ 	.short	(.L_48 - .L_47)
	.align		4
.L_47:
        /*001c*/ 	.word	index@($__internal_2_$__cuda_sm20_sqrt_rn_f32_slowpath)
        /*0020*/ 	.word	0x00000000


	//----- nvinfo : EIATTR_FRAME_SIZE
	.align		4
.L_48:
        /*0024*/ 	.byte	0x04, 0x11
        /*0026*/ 	.short	(.L_50 - .L_49)
	.align		4
.L_49:
        /*0028*/ 	.word	index@(_Z17findInliersKernelPfiS_Pif)
        /*002c*/ 	.word	0x00000000


	//----- nvinfo : EIATTR_REGCOUNT
	.align		4
.L_50:
        /*0030*/ 	.byte	0x04, 0x2f
        /*0032*/ 	.short	(.L_52 - .L_51)
	.align		4
.L_51:
        /*0034*/ 	.word	index@(_Z14fitPlaneKernelPfPiiS_)
        /*0038*/ 	.word	0x0000001d


	//----- nvinfo : EIATTR_FRAME_SIZE
	.align		4
.L_52:
        /*003c*/ 	.byte	0x04, 0x11
        /*003e*/ 	.short	(.L_54 - .L_53)
	.align		4
.L_53:
        /*0040*/ 	.word	index@($__internal_1_$__cuda_sm3x_div_rn_noftz_f32_slowpath)
        /*0044*/ 	.word	0x00000000


	//----- nvinfo : EIATTR_FRAME_SIZE
	.align		4
.L_54:
        /*0048*/ 	.byte	0x04, 0x11
        /*004a*/ 	.short	(.L_56 - .L_55)
	.align		4
.L_55:
        /*004c*/ 	.word	index@($__internal_0_$__cuda_sm20_sqrt_rn_f32_slowpath)
        /*0050*/ 	.word	0x00000000


	//----- nvinfo : EIATTR_FRAME_SIZE
	.align		4
.L_56:
        /*0054*/ 	.byte	0x04, 0x11
        /*0056*/ 	.short	(.L_58 - .L_57)
	.align		4
.L_57:
        /*0058*/ 	.word	index@(_Z14fitPlaneKernelPfPiiS_)
        /*005c*/ 	.word	0x00000000


	//----- nvinfo : EIATTR_REGCOUNT
	.align		4
.L_58:
        /*0060*/ 	.byte	0x04, 0x2f
        /*0062*/ 	.short	(.L_60 - .L_59)
	.align		4
.L_59:
        /*0064*/ 	.word	index@(_ZN3cub18CUB_300001_SM_10006detail11EmptyKernelIvEEvv)
        /*0068*/ 	.word	0x00000004


	//----- nvinfo : EIATTR_FRAME_SIZE
	.align		4
.L_60:
        /*006c*/ 	.byte	0x04, 0x11
        /*006e*/ 	.short	(.L_62 - .L_61)
	.align		4
.L_61:
        /*0070*/ 	.word	index@(_ZN3cub18CUB_300001_SM_10006detail11EmptyKernelIvEEvv)
        /*0074*/ 	.word	0x00000000


	//----- nvinfo : EIATTR_MIN_STACK_SIZE
	.align		4
.L_62:
        /*0078*/ 	.byte	0x04, 0x12
        /*007a*/ 	.short	(.L_64 - .L_63)
	.align		4
.L_63:
        /*007c*/ 	.word	index@(_ZN3cub18CUB_300001_SM_10006detail11EmptyKernelIvEEvv)
        /*0080*/ 	.word	0x00000000


	//----- nvinfo : EIATTR_MIN_STACK_SIZE
	.align		4
.L_64:
        /*0084*/ 	.byte	0x04, 0x12
        /*0086*/ 	.short	(.L_66 - .L_65)
	.align		4
.L_65:
        /*0088*/ 	.word	index@(_Z14fitPlaneKernelPfPiiS_)
        /*008c*/ 	.word	0x00000000


	//----- nvinfo : EIATTR_MIN_STACK_SIZE
	.align		4
.L_66:
        /*0090*/ 	.byte	0x04, 0x12
        /*0092*/ 	.short	(.L_68 - .L_67)
	.align		4
.L_67:
        /*0094*/ 	.word	index@(_Z17findInliersKernelPfiS_Pif)
        /*0098*/ 	.word	0x00000000
.L_68:


//--------------------- .nv.compat                --------------------------
	.section	.nv.compat,"",@"SHT_CUDA_COMPAT_INFO"
	.align	4
        /*0000*/ 	.byte	0x02, 0x09, 0x00, 0x00, 0x02, 0x02, 0x01, 0x00, 0x02, 0x05, 0x05, 0x00, 0x03, 0x07, 0x01, 0x01
        /*0010*/ 	.byte	0x02, 0x03, 0x00, 0x00, 0x02, 0x06, 0x01, 0x00, 0x04, 0x0b, 0x08, 0x00, 0x01, 0x00, 0x00, 0x00
        /*0020*/ 	.byte	0x00, 0x00, 0x00, 0x00


//--------------------- .nv.info._ZN3cub18CUB_300001_SM_10006detail11EmptyKernelIvEEvv --------------------------
	.section	.nv.info._ZN3cub18CUB_300001_SM_10006detail11EmptyKernelIvEEvv,"",@"SHT_CUDA_INFO"
	.sectionflags	@""
	.align	4


	//----- nvinfo : EIATTR_CUDA_API_VERSION
	.align		4
        /*0000*/ 	.byte	0x04, 0x37
        /*0002*/ 	.short	(.L_70 - .L_69)
.L_69:
        /*0004*/ 	.word	0x00000082


	//----- nvinfo : EIATTR_SPARSE_MMA_MASK
	.align		4
.L_70:
        /*0008*/ 	.byte	0x03, 0x50
        /*000a*/ 	.short	0x0000


	//----- nvinfo : EIATTR_MAXREG_COUNT
	.align		4
        /*000c*/ 	.byte	0x03, 0x1b
        /*000e*/ 	.short	0x00ff


	//----- nvinfo : EIATTR_MERCURY_ISA_VERSION
	.align		4
        /*0010*/ 	.byte	0x03, 0x5f
        /*0012*/ 	.short	0x0101


	//----- nvinfo : EIATTR_VRC_CTA_INIT_COUNT
	.align		4
        /*0014*/ 	.byte	0x02, 0x4a
	.zero		1
	.zero		1


	//----- nvinfo : EIATTR_EXIT_INSTR_OFFSETS
	.align		4
        /*0018*/ 	.byte	0x04, 0x1c
        /*001a*/ 	.short	(.L_72 - .L_71)


	//   ....[0]....
.L_71:
        /*001c*/ 	.word	0x00000010


	//----- nvinfo : EIATTR_SW_WAR
	.align		4
.L_72:
        /*0020*/ 	.byte	0x04, 0x36
        /*0022*/ 	.short	(.L_74 - .L_73)
.L_73:
        /*0024*/ 	.word	0x00000008
.L_74:


//--------------------- .nv.info._Z14fitPlaneKernelPfPiiS_ --------------------------
	.section	.nv.info._Z14fitPlaneKernelPfPiiS_,"",@"SHT_CUDA_INFO"
	.sectionflags	@""
	.align	4


	//----- nvinfo : EIATTR_CUDA_API_VERSION
	.align		4
        /*0000*/ 	.byte	0x04, 0x37
        /*0002*/ 	.short	(.L_76 - .L_75)
.L_75:
        /*0004*/ 	.word	0x00000082


	//----- nvinfo : EIATTR_KPARAM_INFO
	.align		4
.L_76:
        /*0008*/ 	.byte	0x04, 0x17
        /*000a*/ 	.short	(.L_78 - .L_77)
.L_77:
        /*000c*/ 	.word	0x00000000
        /*0010*/ 	.short	0x0003
        /*0012*/ 	.short	0x0018
        /*0014*/ 	.byte	0x00, 0xf5, 0x21, 0x00


	//----- nvinfo : EIATTR_KPARAM_INFO
	.align		4
.L_78:
        /*0018*/ 	.byte	0x04, 0x17
        /*001a*/ 	.short	(.L_80 - .L_79)
.L_79:
        /*001c*/ 	.word	0x00000000
        /*0020*/ 	.short	0x0002
        /*0022*/ 	.short	0x0010
        /*0024*/ 	.byte	0x00, 0xf0, 0x11, 0x00


	//----- nvinfo : EIATTR_KPARAM_INFO
	.align		4
.L_80:
        /*0028*/ 	.byte	0x04, 0x17
        /*002a*/ 	.short	(.L_82 - .L_81)
.L_81:
        /*002c*/ 	.word	0x00000000
        /*0030*/ 	.short	0x0001
        /*0032*/ 	.short	0x0008
        /*0034*/ 	.byte	0x00, 0xf5, 0x21, 0x00


	//----- nvinfo : EIATTR_KPARAM_INFO
	.align		4
.L_82:
        /*0038*/ 	.byte	0x04, 0x17
        /*003a*/ 	.short	(.L_84 - .L_83)
.L_83:
        /*003c*/ 	.word	0x00000000
        /*0040*/ 	.short	0x0000
        /*0042*/ 	.short	0x0000
        /*0044*/ 	.byte	0x00, 0xf5, 0x21, 0x00


	//----- nvinfo : EIATTR_SPARSE_MMA_MASK
	.align		4
.L_84:
        /*0048*/ 	.byte	0x03, 0x50
        /*004a*/ 	.short	0x0000


	//----- nvinfo : EIATTR_MAXREG_COUNT
	.align		4
        /*004c*/ 	.byte	0x03, 0x1b
        /*004e*/ 	.short	0x00ff


	//----- nvinfo : EIATTR_NUM_BARRIERS
	.align		4
        /*0050*/ 	.byte	0x02, 0x4c
        /*0052*/ 	.byte	0x01
	.zero		1


	//----- nvinfo : EIATTR_MERCURY_ISA_VERSION
	.align		4
        /*0054*/ 	.byte	0x03, 0x5f
        /*0056*/ 	.short	0x0101


	//----- nvinfo : EIATTR_VRC_CTA_INIT_COUNT
	.align		4
        /*0058*/ 	.byte	0x02, 0x4a
	.zero		1
	.zero		1


	//----- nvinfo : EIATTR_EXIT_INSTR_OFFSETS
	.align		4
        /*005c*/ 	.byte	0x04, 0x1c
        /*005e*/ 	.short	(.L_86 - .L_85)


	//   ....[0]....
.L_85:
        /*0060*/ 	.word	0x00001580


	//   ....[1]....
        /*0064*/ 	.word	0x00002070


	//----- nvinfo : EIATTR_CRS_STACK_SIZE
	.align		4
.L_86:
        /*0068*/ 	.byte	0x04, 0x1e
        /*006a*/ 	.short	(.L_88 - .L_87)
.L_87:
        /*006c*/ 	.word	0x00000000


	//----- nvinfo : EIATTR_CBANK_PARAM_SIZE
	.align		4
.L_88:
        /*0070*/ 	.byte	0x03, 0x19
        /*0072*/ 	.short	0x0020


	//----- nvinfo : EIATTR_PARAM_CBANK
	.align		4
        /*0074*/ 	.byte	0x04, 0x0a
        /*0076*/ 	.short	(.L_90 - .L_89)
	.align		4
.L_89:
        /*0078*/ 	.word	index@(.nv.constant0._Z14fitPlaneKernelPfPiiS_)
        /*007c*/ 	.short	0x0380
        /*007e*/ 	.short	0x0020


	//----- nvinfo : EIATTR_SW_WAR
	.align		4
.L_90:
        /*0080*/ 	.byte	0x04, 0x36
        /*0082*/ 	.short	(.L_92 - .L_91)
.L_91:
        /*0084*/ 	.word	0x00000008
.L_92:


//--------------------- .nv.info._Z17findInliersKernelPfiS_Pif --------------------------
	.section	.nv.info._Z17findInliersKernelPfiS_Pif,"",@"SHT_CUDA_INFO"
	.sectionflags	@""
	.align	4


	//----- nvinfo : EIATTR_CUDA_API_VERSION
	.align		4
        /*0000*/ 	.byte	0x04, 0x37
        /*0002*/ 	.short	(.L_94 - .L_93)
.L_93:
        /*0004*/ 	.word	0x00000082


	//----- nvinfo : EIATTR_KPARAM_INFO
	.align		4
.L_94:
        /*0008*/ 	.byte	0x04, 0x17
        /*000a*/ 	.short	(.L_96 - .L_95)
.L_95:
        /*000c*/ 	.word	0x00000000
        /*0010*/ 	.short	0x0004
        /*0012*/ 	.short	0x0020
        /*0014*/ 	.byte	0x00, 0xf0, 0x11, 0x00


	//----- nvinfo : EIATTR_KPARAM_INFO
	.align		4
.L_96:
        /*0018*/ 	.byte	0x04, 0x17
        /*001a*/ 	.short	(.L_98 - .L_97)
.L_97:
        /*001c*/ 	.word	0x00000000
        /*0020*/ 	.short	0x0003
        /*0022*/ 	.short	0x0018
        /*0024*/ 	.byte	0x00, 0xf5, 0x21, 0x00


	//----- nvinfo : EIATTR_KPARAM_INFO
	.align		4
.L_98:
        /*0028*/ 	.byte	0x04, 0x17
        /*002a*/ 	.short	(.L_100 - .L_99)
.L_99:
        /*002c*/ 	.word	0x00000000
        /*0030*/ 	.short	0x0002
        /*0032*/ 	.short	0x0010
        /*0034*/ 	.byte	0x00, 0xf5, 0x21, 0x00


	//----- nvinfo : EIATTR_KPARAM_INFO
	.align		4
.L_100:
        /*0038*/ 	.byte	0x04, 0x17
        /*003a*/ 	.short	(.L_102 - .L_101)
.L_101:
        /*003c*/ 	.word	0x00000000
        /*0040*/ 	.short	0x0001
        /*0042*/ 	.short	0x0008
        /*0044*/ 	.byte	0x00, 0xf0, 0x11, 0x00


	//----- nvinfo : EIATTR_KPARAM_INFO
	.align		4
.L_102:
        /*0048*/ 	.byte	0x04, 0x17
        /*004a*/ 	.short	(.L_104 - .L_103)
.L_103:
        /*004c*/ 	.word	0x00000000
        /*0050*/ 	.short	0x0000
        /*0052*/ 	.short	0x0000
        /*0054*/ 	.byte	0x00, 0xf5, 0x21, 0x00


	//----- nvinfo : EIATTR_SPARSE_MMA_MASK
	.align		4
.L_104:
        /*0058*/ 	.byte	0x03, 0x50
        /*005a*/ 	.short	0x0000


	//----- nvinfo : EIATTR_MAXREG_COUNT
	.align		4
        /*005c*/ 	.byte	0x03, 0x1b
        /*005e*/ 	.short	0x00ff


	//----- nvinfo : EIATTR_MERCURY_ISA_VERSION
	.align		4
        /*0060*/ 	.byte	0x03, 0x5f
        /*0062*/ 	.short	0x0101


	//----- nvinfo : EIATTR_VRC_CTA_INIT_COUNT
	.align		4
        /*0064*/ 	.byte	0x02, 0x4a
	.zero		1
	.zero		1


	//----- nvinfo : EIATTR_EXIT_INSTR_OFFSETS
	.align		4
        /*0068*/ 	.byte	0x04, 0x1c
        /*006a*/ 	.short	(.L_106 - .L_105)


	//   ....[0]....
.L_105:
        /*006c*/ 	.word	0x00000070


	//   ....[1]....
        /*0070*/ 	.word	0x000003c0


	//----- nvinfo : EIATTR_CRS_STACK_SIZE
	.align		4
.L_106:
        /*0074*/ 	.byte	0x04, 0x1e
        /*0076*/ 	.short	(.L_108 - .L_107)
.L_107:
        /*0078*/ 	.word	0x00000000


	//----- nvinfo : EIATTR_CBANK_PARAM_SIZE
	.align		4
.L_108:
        /*007c*/ 	.byte	0x03, 0x19
        /*007e*/ 	.short	0x0024


	//----- nvinfo : EIATTR_PARAM_CBANK
	.align		4
        /*0080*/ 	.byte	0x04, 0x0a
        /*0082*/ 	.short	(.L_110 - .L_109)
	.align		4
.L_109:
        /*0084*/ 	.word	index@(.nv.constant0._Z17findInliersKernelPfiS_Pif)
        /*0088*/ 	.short	0x0380
        /*008a*/ 	.short	0x0024


	//----- nvinfo : EIATTR_SW_WAR
	.align		4
.L_110:
        /*008c*/ 	.byte	0x04, 0x36
        /*008e*/ 	.short	(.L_112 - .L_111)
.L_111:
        /*0090*/ 	.word	0x00000008
.L_112:


//--------------------- .nv.callgraph             --------------------------
	.section	.nv.callgraph,"",@"SHT_CUDA_CALLGRAPH"
	.align	4
	.sectionentsize	8
	.align		4
        /*0000*/ 	.word	0x00000000
	.align		4
        /*0004*/ 	.word	0xffffffff
	.align		4
        /*0008*/ 	.word	0x00000000
	.align		4
        /*000c*/ 	.word	0xfffffffe
	.align		4
        /*0010*/ 	.word	0x00000000
	.align		4
        /*0014*/ 	.word	0xfffffffd
	.align		4
        /*0018*/ 	.word	0x00000000
	.align		4
        /*001c*/ 	.word	0xfffffffc


//--------------------- .nv.constant4             --------------------------
	.section	.nv.constant4,"a",@progbits
	.align	8
	.align		8
.nv.constant4:
        /*0000*/ 	.dword	_ZN34_INTERNAL_7d483321_4_k_cu_fa27474a4cuda3std3__45__cpo5beginE
	.align		8
        /*0008*/ 	.dword	_ZN34_INTERNAL_7d483321_4_k_cu_fa27474a4cuda3std3__45__cpo3endE
	.align		8
        /*0010*/ 	.dword	_ZN34_INTERNAL_7d483321_4_k_cu_fa27474a4cuda3std3__45__cpo6cbeginE
	.align		8
        /*0018*/ 	.dword	_ZN34_INTERNAL_7d483321_4_k_cu_fa27474a4cuda3std3__45__cpo4cendE
	.align		8
        /*0020*/ 	.dword	_ZN34_INTERNAL_7d483321_4_k_cu_fa27474a4cuda3std3__45__cpo6rbeginE
	.align		8
        /*0028*/ 	.dword	_ZN34_INTERNAL_7d483321_4_k_cu_fa27474a4cuda3std3__45__cpo4rendE
	.align		8
        /*0030*/ 	.dword	_ZN34_INTERNAL_7d483321_4_k_cu_fa27474a4cuda3std3__45__cpo7crbeginE
	.align		8
        /*0038*/ 	.dword	_ZN34_INTERNAL_7d483321_4_k_cu_fa27474a4cuda3std3__45__cpo5crendE
	.align		8
        /*0040*/ 	.dword	_ZN34_INTERNAL_7d483321_4_k_cu_fa27474a4cuda3std3__436_GLOBAL__N__7d483321_4_k_cu_fa27474a6ignoreE
	.align		8
        /*0048*/ 	.dword	_ZN34_INTERNAL_7d483321_4_k_cu_fa27474a4cuda3std3__419piecewise_constructE
	.align		8
        /*0050*/ 	.dword	_ZN34_INTERNAL_7d483321_4_k_cu_fa27474a4cuda3std3__48in_placeE
	.align		8
        /*0058*/ 	.dword	_ZN34_INTERNAL_7d483321_4_k_cu_fa27474a4cuda3std3__420unreachable_sentinelE
	.align		8
        /*0060*/ 	.dword	_ZN34_INTERNAL_7d483321_4_k_cu_fa27474a4cuda3std3__47nulloptE
	.align		8
        /*0068*/ 	.dword	_ZN34_INTERNAL_7d483321_4_k_cu_fa27474a4cuda3std3__48unexpectE
	.align		8
        /*0070*/ 	.dword	_ZN34_INTERNAL_7d483321_4_k_cu_fa27474a4cuda3std6ranges3__45__cpo4swapE
	.align		8
        /*0078*/ 	.dword	_ZN34_INTERNAL_7d483321_4_k_cu_fa27474a4cuda3std6ranges3__45__cpo9iter_moveE
	.align		8
        /*0080*/ 	.dword	_ZN34_INTERNAL_7d483321_4_k_cu_fa27474a4cuda3std6ranges3__45__cpo5beginE
	.align		8
        /*0088*/ 	.dword	_ZN34_INTERNAL_7d483321_4_k_cu_fa27474a4cuda3std6ranges3__45__cpo3endE
	.align		8
        /*0090*/ 	.dword	_ZN34_INTERNAL_7d483321_4_k_cu_fa27474a4cuda3std6ranges3__45__cpo6cbeginE
	.align		8
        /*0098*/ 	.dword	_ZN34_INTERNAL_7d483321_4_k_cu_fa27474a4cuda3std6ranges3__45__cpo4cendE
	.align		8
        /*00a0*/ 	.dword	_ZN34_INTERNAL_7d483321_4_k_cu_fa27474a4cuda3std6ranges3__45__cpo7advanceE
	.align		8
        /*00a8*/ 	.dword	_ZN34_INTERNAL_7d483321_4_k_cu_fa27474a4cuda3std6ranges3__45__cpo9iter_swapE
	.align		8
        /*00b0*/ 	.dword	_ZN34_INTERNAL_7d483321_4_k_cu_fa27474a4cuda3std6ranges3__45__cpo4nextE
	.align		8
        /*00b8*/ 	.dword	_ZN34_INTERNAL_7d483321_4_k_cu_fa27474a4cuda3std6ranges3__45__cpo4prevE
	.align		8
        /*00c0*/ 	.dword	_ZN34_INTERNAL_7d483321_4_k_cu_fa27474a4cuda3std6ranges3__45__cpo4dataE
	.align		8
        /*00c8*/ 	.dword	_ZN34_INTERNAL_7d483321_4_k_cu_fa27474a4cuda3std6ranges3__45__cpo5cdataE
	.align		8
        /*00d0*/ 	.dword	_ZN34_INTERNAL_7d483321_4_k_cu_fa27474a4cuda3std6ranges3__45__cpo4sizeE
	.align		8
        /*00d8*/ 	.dword	_ZN34_INTERNAL_7d483321_4_k_cu_fa27474a4cuda3std6ranges3__45__cpo5ssizeE
	.align		8
        /*00e0*/ 	.dword	_ZN34_INTERNAL_7d483321_4_k_cu_fa27474a4cuda3std6ranges3__45__cpo8distanceE
	.align		8
        /*00e8*/ 	.dword	_ZN34_INTERNAL_7d483321_4_k_cu_fa27474a6thrust24THRUST_300001_SM_1000_NS8cuda_cub3parE
	.align		8
        /*00f0*/ 	.dword	_ZN34_INTERNAL_7d483321_4_k_cu_fa27474a6thrust24THRUST_300001_SM_1000_NS8cuda_cub10par_nosyncE
	.align		8
        /*00f8*/ 	.dword	_ZN34_INTERNAL_7d483321_4_k_cu_fa27474a6thrust24THRUST_300001_SM_1000_NS6system6detail10sequential3seqE
	.align		8
        /*0100*/ 	.dword	_ZN34_INTERNAL_7d483321_4_k_cu_fa27474a6thrust24THRUST_300001_SM_1000_NS12placeholders2_1E
	.align		8
        /*0108*/ 	.dword	_ZN34_INTERNAL_7d483321_4_k_cu_fa27474a6thrust24THRUST_300001_SM_1000_NS12placeholders2_2E
	.align		8
        /*0110*/ 	.dword	_ZN34_INTERNAL_7d483321_4_k_cu_fa27474a6thrust24THRUST_300001_SM_1000_NS12placeholders2_3E
	.align		8
        /*0118*/ 	.dword	_ZN34_INTERNAL_7d483321_4_k_cu_fa27474a6thrust24THRUST_300001_SM_1000_NS12placeholders2_4E
	.align		8
        /*0120*/ 	.dword	_ZN34_INTERNAL_7d483321_4_k_cu_fa27474a6thrust24THRUST_300001_SM_1000_NS12placeholders2_5E
	.align		8
        /*0128*/ 	.dword	_ZN34_INTERNAL_7d483321_4_k_cu_fa27474a6thrust24THRUST_300001_SM_1000_NS12placeholders2_6E
	.align		8
        /*0130*/ 	.dword	_ZN34_INTERNAL_7d483321_4_k_cu_fa27474a6thrust24THRUST_300001_SM_1000_NS12placeholders2_7E
	.align		8
        /*0138*/ 	.dword	_ZN34_INTERNAL_7d483321_4_k_cu_fa27474a6thrust24THRUST_300001_SM_1000_NS12placeholders2_8E
	.align		8
        /*0140*/ 	.dword	_ZN34_INTERNAL_7d483321_4_k_cu_fa27474a6thrust24THRUST_300001_SM_1000_NS12placeholders2_9E
	.align		8
        /*0148*/ 	.dword	_ZN34_INTERNAL_7d483321_4_k_cu_fa27474a6thrust24THRUST_300001_SM_1000_NS12placeholders3_10E
	.align		8
        /*0150*/ 	.dword	_ZN34_INTERNAL_7d483321_4_k_cu_fa27474a6thrust24THRUST_300001_SM_1000_NS3seqE


//--------------------- .text._ZN3cub18CUB_300001_SM_10006detail11EmptyKernelIvEEvv --------------------------
	.section	.text._ZN3cub18CUB_300001_SM_10006detail11EmptyKernelIvEEvv,"ax",@progbits
	.align	128
        .global         _ZN3cub18CUB_300001_SM_10006detail11EmptyKernelIvEEvv
        .type           _ZN3cub18CUB_300001_SM_10006detail11EmptyKernelIvEEvv,@function
        .size           _ZN3cub18CUB_300001_SM_10006detail11EmptyKernelIvEEvv,(.L_x_89 - _ZN3cub18CUB_300001_SM_10006detail11EmptyKernelIvEEvv)
        .other          _ZN3cub18CUB_300001_SM_10006detail11EmptyKernelIvEEvv,@"STO_CUDA_ENTRY STV_DEFAULT"
_ZN3cub18CUB_300001_SM_10006detail11EmptyKernelIvEEvv:
.text._ZN3cub18CUB_300001_SM_10006detail11EmptyKernelIvEEvv:
[----:B------:R-:W-:Y:S01]  /*0000*/  LDC R1, c[0x0][0x37c] ;  /* 0x0000df00ff017b82 */ /* 0x000fe20000000800 */
[----:B------:R-:W-:Y:S05]  /*0010*/  EXIT ;  /* 0x000000000000794d */ /* 0x000fea0003800000 */
.L_x_0:
[----:B------:R-:W-:-:S00]  /*0020*/  BRA `(.L_x_0) ;  /* 0xfffffffc00fc7947 */ /* 0x000fc0000383ffff */
[----:B------:R-:W-:-:S00]  /*0030*/  NOP ;  /* 0x0000000000007918 */ /* 0x000fc00000000000 */
        /* <DEDUP_REMOVED lines=12> */
.L_x_89:


//--------------------- .text._Z14fitPlaneKernelPfPiiS_ --------------------------
	.section	.text._Z14fitPlaneKernelPfPiiS_,"ax",@progbits
	.align	128
        .global         _Z14fitPlaneKernelPfPiiS_
        .type           _Z14fitPlaneKernelPfPiiS_,@function
        .size           _Z14fitPlaneKernelPfPiiS_,(.L_x_86 - _Z14fitPlaneKernelPfPiiS_)
        .other          _Z14fitPlaneKernelPfPiiS_,@"STO_CUDA_ENTRY STV_DEFAULT"
_Z14fitPlaneKernelPfPiiS_:
.text._Z14fitPlaneKernelPfPiiS_:
[----:B------:R-:W-:Y:S01]  /*0000*/  LDC R1, c[0x0][0x37c] ;  /* 0x0000df00ff017b82 */ /* 0x000fe20000000800 */
[----:B------:R-:W0:Y:S07]  /*0010*/  S2R R7, SR_TID.X ;  /* 0x0000000000077919 */ /* 0x000e2e0000002100 */
[----:B------:R-:W1:Y:S01]  /*0020*/  LDC R6, c[0x0][0x360] ;  /* 0x0000d800ff067b82 */ /* 0x000e620000000800 */
[----:B------:R-:W-:Y:S01]  /*0030*/  BSSY.RECONVERGENT B0, `(.L_x_1) ;  /* 0x000000d000007945 */ /* 0x000fe20003800200 */
[----:B0-----:R-:W-:-:S13]  /*0040*/  ISETP.GT.U32.AND P0, PT, R7, 0x5, PT ;  /* 0x000000050700780c */ /* 0x001fda0003f04070 */
[----:B------:R-:W-:Y:S05]  /*0050*/  @P0 BRA `(.L_x_2) ;  /* 0x0000000000280947 */ /* 0x000fea0003800000 */
[----:B------:R-:W0:Y:S01]  /*0060*/  S2R R3, SR_CgaCtaId ;  /* 0x0000000000037919 */ /* 0x000e220000008800 */
[----:B------:R-:W-:Y:S02]  /*0070*/  ISETP.GT.U32.AND P0, PT, R7, 0x2, PT ;  /* 0x000000020700780c */ /* 0x000fe40003f04070 */
[----:B------:R-:W-:-:S11]  /*0080*/  MOV R0, 0x400 ;  /* 0x0000040000007802 */ /* 0x000fd60000000f00 */
[----:B------:R-:W-:Y:S02]  /*0090*/  @!P0 IADD3 R2, PT, PT, R0, 0x18, RZ ;  /* 0x0000001800028810 */ /* 0x000fe40007ffe0ff */
[C---:B0-----:R-:W-:Y:S02]  /*00a0*/  LEA R0, R3.reuse, R0, 0x18 ;  /* 0x0000000003007211 */ /* 0x041fe400078ec0ff */
[----:B------:R-:W-:-:S03]  /*00b0*/  @!P0 LEA R2, R3, R2, 0x18 ;  /* 0x0000000203028211 */ /* 0x000fc600078ec0ff */
[C---:B------:R-:W-:Y:S01]  /*00c0*/  IMAD R0, R7.reuse, 0x4, R0 ;  /* 0x0000000407007824 */ /* 0x040fe200078e0200 */
[----:B------:R-:W-:-:S04]  /*00d0*/  @!P0 LEA R2, R7, R2, 0x2 ;  /* 0x0000000207028211 */ /* 0x000fc800078e10ff */
[----:B------:R0:W-:Y:S04]  /*00e0*/  STS [R0], RZ ;  /* 0x000000ff00007388 */ /* 0x0001e80000000800 */
[----:B------:R0:W-:Y:S02]  /*00f0*/  @!P0 STS [R2], RZ ;  /* 0x000000ff02008388 */ /* 0x0001e40000000800 */
.L_x_2:
[----:B------:R-:W-:Y:S05]  /*0100*/  BSYNC.RECONVERGENT B0 ;  /* 0x0000000000007941 */ /* 0x000fea0003800200 */
.L_x_1:
[----:B------:R-:W1:Y:S01]  /*0110*/  S2UR UR4, SR_CTAID.X ;  /* 0x00000000000479c3 */ /* 0x000e620000002500 */
[----:B------:R-:W2:Y:S01]  /*0120*/  LDCU UR9, c[0x0][0x390] ;  /* 0x00007200ff0977ac */ /* 0x000ea20008000800 */
[----:B------:R-:W-:Y:S01]  /*0130*/  BSSY.RECONVERGENT B0, `(.L_x_3) ;  /* 0x0000025000007945 */ /* 0x000fe20003800200 */
[----:B------:R-:W3:Y:S05]  /*0140*/  LDCU.64 UR10, c[0x0][0x358] ;  /* 0x00006b00ff0a77ac */ /* 0x000eea0008000a00 */
[----:B0-----:R-:W0:Y:S08]  /*0150*/  LDC.64 R2, c[0x0][0x380] ;  /* 0x0000e000ff027b82 */ /* 0x001e300000000a00 */
[----:B------:R-:W4:Y:S01]  /*0160*/  LDC.64 R8, c[0x0][0x388] ;  /* 0x0000e200ff087b82 */ /* 0x000f220000000a00 */
[----:B-1----:R-:W-:-:S04]  /*0170*/  IMAD R6, R6, UR4, R7 ;  /* 0x0000000406067c24 */ /* 0x002fc8000f8e0207 */
[----:B------:R-:W-:-:S03]  /*0180*/  IMAD.SHL.U32 R5, R6, 0x4, RZ ;  /* 0x0000000406057824 */ /* 0x000fc600078e00ff */
[----:B------:R-:W-:Y:S01]  /*0190*/  BAR.SYNC.DEFER_BLOCKING 0x0 ;  /* 0x0000000000007b1d */ /* 0x000fe20000010000 */
[----:B--2---:R-:W-:Y:S01]  /*01a0*/  ISETP.GE.AND P0, PT, R6, UR9, PT ;  /* 0x0000000906007c0c */ /* 0x004fe2000bf06270 */
[----:B0-----:R-:W-:-:S04]  /*01b0*/  IMAD.WIDE R2, R5, 0x4, R2 ;  /* 0x0000000405027825 */ /* 0x001fc800078e0202 */
[----:B----4-:R-:W-:-:S08]  /*01c0*/  IMAD.WIDE R4, R6, 0x4, R8 ;  /* 0x0000000406047825 */ /* 0x010fd000078e0208 */
[----:B---3--:R-:W-:Y:S05]  /*01d0*/  @P0 BRA `(.L_x_4) ;  /* 0x0000000000680947 */ /* 0x008fea0003800000 */
[----:B------:R-:W2:Y:S02]  /*01e0*/  LDG.E R0, desc[UR10][R4.64] ;  /* 0x0000000a04007981 */ /* 0x000ea4000c1e1900 */
[----:B--2---:R-:W-:-:S13]  /*01f0*/  ISETP.NE.AND P0, PT, R0, 0x1, PT ;  /* 0x000000010000780c */ /* 0x004fda0003f05270 */
[----:B------:R-:W-:Y:S05]  /*0200*/  @P0 BRA `(.L_x_4) ;  /* 0x00000000005c0947 */ /* 0x000fea0003800000 */
[----:B------:R0:W5:Y:S01]  /*0210*/  LDG.E R11, desc[UR10][R2.64] ;  /* 0x0000000a020b7981 */ /* 0x000162000c1e1900 */
[----:B------:R-:W-:Y:S01]  /*0220*/  MOV R0, 0x400 ;  /* 0x0000040000007802 */ /* 0x000fe20000000f00 */
[----:B------:R-:W-:Y:S01]  /*0230*/  BSSY.RECONVERGENT B1, `(.L_x_5) ;  /* 0x0000008000017945 */ /* 0x000fe20003800200 */
[----:B------:R-:W1:Y:S02]  /*0240*/  S2R R13, SR_CgaCtaId ;  /* 0x00000000000d7919 */ /* 0x000e640000008800 */
[----:B------:R-:W-:-:S04]  /*0250*/  IADD3 R0, PT, PT, R0, 0x18, RZ ;  /* 0x0000001800007810 */ /* 0x000fc80007ffe0ff */
[----:B01----:R-:W-:-:S07]  /*0260*/  LEA R0, R13, R0, 0x18 ;  /* 0x000000000d007211 */ /* 0x003fce00078ec0ff */
.L_x_6:
[----:B------:R-:W0:Y:S02]  /*0270*/  LDS R12, [R0] ;  /* 0x00000000000c7984 */ /* 0x000e240000000800 */
[----:B0----5:R-:W-:-:S05]  /*0280*/  FADD R13, R11, R12 ;  /* 0x0000000c0b0d7221 */ /* 0x021fca0000000000 */
[----:B------:R-:W0:Y:S02]  /*0290*/  ATOMS.CAST.SPIN P0, [R0], R12, R13 ;  /* 0x0000000c0000758d */ /* 0x000e24000180000d */
[----:B0-----:R-:W-:Y:S05]  /*02a0*/  @!P0 BRA `(.L_x_6) ;  /* 0xfffffffc00f08947 */ /* 0x001fea000383ffff */
[----:B------:R-:W-:Y:S05]  /*02b0*/  BSYNC.RECONVERGENT B1 ;  /* 0x0000000000017941 */ /* 0x000fea0003800200 */
.L_x_5:
[----:B------:R0:W5:Y:S01]  /*02c0*/  LDG.E R11, desc[UR10][R2.64+0x4] ;  /* 0x0000040a020b7981 */ /* 0x000162000c1e1900 */
[----:B------:R-:W-:Y:S01]  /*02d0*/  BSSY.RECONVERGENT B1, `(.L_x_7) ;  /* 0x0000005000017945 */ /* 0x000fe20003800200 */
.L_x_8:
[----:B------:R-:W1:Y:S02]  /*02e0*/  LDS R12, [R0+0x4] ;  /* 0x00000400000c7984 */ /* 0x000e640000000800 */
[----:B-1---5:R-:W-:-:S05]  /*02f0*/  FADD R13, R11, R12 ;  /* 0x0000000c0b0d7221 */ /* 0x022fca0000000000 */
[----:B------:R-:W1:Y:S02]  /*0300*/  ATOMS.CAST.SPIN P0, [R0+0x4], R12, R13 ;  /* 0x0000040c0000758d */ /* 0x000e64000180000d */
[----:B-1----:R-:W-:Y:S05]  /*0310*/  @!P0 BRA `(.L_x_8) ;  /* 0xfffffffc00f08947 */ /* 0x002fea000383ffff */
[----:B------:R-:W-:Y:S05]  /*0320*/  BSYNC.RECONVERGENT B1 ;  /* 0x0000000000017941 */ /* 0x000fea0003800200 */
.L_x_7:
[----:B------:R1:W5:Y:S02]  /*0330*/  LDG.E R11, desc[UR10][R2.64+0x8] ;  /* 0x0000080a020b7981 */ /* 0x000364000c1e1900 */
.L_x_9:
[----:B------:R-:W2:Y:S02]  /*0340*/  LDS R12, [R0+0x8] ;  /* 0x00000800000c7984 */ /* 0x000ea40000000800 */
[----:B--2--5:R-:W-:-:S05]  /*0350*/  FADD R13, R11, R12 ;  /* 0x0000000c0b0d7221 */ /* 0x024fca0000000000 */
[----:B------:R-:W2:Y:S02]  /*0360*/  ATOMS.CAST.SPIN P0, [R0+0x8], R12, R13 ;  /* 0x0000080c0000758d */ /* 0x000ea4000180000d */
[----:B--2---:R-:W-:Y:S05]  /*0370*/  @!P0 BRA `(.L_x_9) ;  /* 0xfffffffc00f08947 */ /* 0x004fea000383ffff */
.L_x_4:
[----:B------:R-:W-:Y:S05]  /*0380*/  BSYNC.RECONVERGENT B0 ;  /* 0x0000000000007941 */ /* 0x000fea0003800200 */
.L_x_3:
[----:B------:R-:W-:Y:S01]  /*0390*/  BAR.SYNC.DEFER_BLOCKING 0x0 ;  /* 0x0000000000007b1d */ /* 0x000fe20000010000 */
[----:B------:R-:W-:-:S05]  /*03a0*/  ISETP.NE.AND P0, PT, R7, RZ, PT ;  /* 0x000000ff0700720c */ /* 0x000fca0003f05270 */
[----:B------:R-:W-:Y:S08]  /*03b0*/  BSSY.RECONVERGENT B0, `(.L_x_10) ;  /* 0x00000de000007945 */ /* 0x000ff00003800200 */
[----:B------:R-:W-:Y:S05]  /*03c0*/  @P0 BRA `(.L_x_11) ;  /* 0x0000000c00700947 */ /* 0x000fea0003800000 */
[----:B------:R-:W-:Y:S01]  /*03d0*/  UISETP.GE.AND UP0, UPT, UR9, 0x1, UPT ;  /* 0x000000010900788c */ /* 0x000fe2000bf06270 */
[----:B------:R-:W-:-:S08]  /*03e0*/  IMAD.MOV.U32 R0, RZ, RZ, RZ ;  /* 0x000000ffff007224 */ /* 0x000fd000078e00ff */
[----:B------:R-:W-:Y:S05]  /*03f0*/  BRA.U !UP0, `(.L_x_12) ;  /* 0x00000009087c7547 */ /* 0x000fea000b800000 */
[----:B------:R-:W-:Y:S01]  /*0400*/  UISETP.GE.U32.AND UP1, UPT, UR9, 0x10, UPT ;  /* 0x000000100900788c */ /* 0x000fe2000bf26070 */
[----:B------:R-:W-:Y:S01]  /*0410*/  HFMA2 R13, -RZ, RZ, 0, 0 ;  /* 0x00000000ff0d7431 */ /* 0x000fe200000001ff */
[----:B------:R-:W-:Y:S01]  /*0420*/  ULOP3.LUT UR6, UR9, 0xf, URZ, 0xc0, !UPT ;  /* 0x0000000f09067892 */ /* 0x000fe2000f8ec0ff */
[----:B------:R-:W-:-:S03]  /*0430*/  IMAD.MOV.U32 R0, RZ, RZ, RZ ;  /* 0x000000ffff007224 */ /* 0x000fc600078e00ff */
[----:B------:R-:W-:-:S03]  /*0440*/  UISETP.NE.AND UP0, UPT, UR6, URZ, UPT ;  /* 0x000000ff0600728c */ /* 0x000fc6000bf05270 */
[----:B------:R-:W-:Y:S08]  /*0450*/  BRA.U !UP1, `(.L_x_13) ;  /* 0x0000000509387547 */ /* 0x000ff0000b800000 */
[----:B------:R-:W2:Y:S01]  /*0460*/  LDCU.64 UR4, c[0x0][0x388] ;  /* 0x00007100ff0477ac */ /* 0x000ea20008000a00 */
[----:B------:R-:W-:Y:S01]  /*0470*/  MOV R0, RZ ;  /* 0x000000ff00007202 */ /* 0x000fe20000000f00 */
[----:B------:R-:W-:-:S04]  /*0480*/  ULOP3.LUT UR7, UR9, 0x7ffffff0, URZ, 0xc0, !UPT ;  /* 0x7ffffff009077892 */ /* 0x000fc8000f8ec0ff */
[----:B------:R-:W-:Y:S02]  /*0490*/  UIADD3 UR8, UPT, UPT, -UR7, URZ, URZ ;  /* 0x000000ff07087290 */ /* 0x000fe4000fffe1ff */
[----:B------:R-:W-:Y:S01]  /*04a0*/  IMAD.U32 R13, RZ, RZ, UR7 ;  /* 0x00000007ff0d7e24 */ /* 0x000fe2000f8e00ff */
[----:B--2---:R-:W-:-:S04]  /*04b0*/  UIADD3 UR4, UP1, UPT, UR4, 0x20, URZ ;  /* 0x0000002004047890 */ /* 0x004fc8000ff3e0ff */
[----:B------:R-:W-:Y:S02]  /*04c0*/  UIADD3.X UR5, UPT, UPT, URZ, UR5, URZ, UP1, !UPT ;  /* 0x00000005ff057290 */ /* 0x000fe40008ffe4ff */
[----:B------:R-:W-:-:S04]  /*04d0*/  MOV R10, UR4 ;  /* 0x00000004000a7c02 */ /* 0x000fc80008000f00 */
[----:B------:R-:W-:-:S07]  /*04e0*/  IMAD.U32 R11, RZ, RZ, UR5 ;  /* 0x00000005ff0b7e24 */ /* 0x000fce000f8e00ff */
.L_x_14:
[----:B------:R-:W2:Y:S04]  /*04f0*/  LDG.E R12, desc[UR10][R10.64+-0x20] ;  /* 0xffffe00a0a0c7981 */ /* 0x000ea8000c1e1900 */
[----:B------:R-:W3:Y:S04]  /*0500*/  LDG.E R24, desc[UR10][R10.64+-0x1c] ;  /* 0xffffe40a0a187981 */ /* 0x000ee8000c1e1900 */
[----:B------:R-:W4:Y:S04]  /*0510*/  LDG.E R26, desc[UR10][R10.64+-0x18] ;  /* 0xffffe80a0a1a7981 */ /* 0x000f28000c1e1900 */
[----:B------:R-:W5:Y:S04]  /*0520*/  LDG.E R23, desc[UR10][R10.64+-0x14] ;  /* 0xffffec0a0a177981 */ /* 0x000f68000c1e1900 */
        /* <DEDUP_REMOVED lines=8> */
[----:B------:R-:W5:Y:S01]  /*05b0*/  LDG.E R14, desc[UR10][R10.64+0x10] ;  /* 0x0000100a0a0e7981 */ /* 0x000f62000c1e1900 */
[----:B------:R-:W-:-:S02]  /*05c0*/  IADD3 R25, PT, PT, R0, 0x1, RZ ;  /* 0x0000000100197810 */ /* 0x000fc40007ffe0ff */
[----:B--2---:R-:W-:Y:S02]  /*05d0*/  ISETP.NE.AND P0, PT, R12, 0x1, PT ;  /* 0x000000010c00780c */ /* 0x004fe40003f05270 */
[----:B------:R-:W2:Y:S11]  /*05e0*/  LDG.E R12, desc[UR10][R10.64+0x14] ;  /* 0x0000140a0a0c7981 */ /* 0x000eb6000c1e1900 */
[----:B------:R-:W-:-:S02]  /*05f0*/  @P0 IMAD.MOV R25, RZ, RZ, R0 ;  /* 0x000000ffff190224 */ /* 0x000fc400078e0200 */
[----:B------:R-:W2:Y:S01]  /*0600*/  LDG.E R0, desc[UR10][R10.64+0x18] ;  /* 0x0000180a0a007981 */ /* 0x000ea2000c1e1900 */
[----:B---3--:R-:W-:-:S03]  /*0610*/  ISETP.NE.AND P0, PT, R24, 0x1, PT ;  /* 0x000000011800780c */ /* 0x008fc60003f05270 */
[----:B------:R-:W3:Y:S01]  /*0620*/  LDG.E R24, desc[UR10][R10.64+0x1c] ;  /* 0x00001c0a0a187981 */ /* 0x000ee2000c1e1900 */
[----:B----4-:R-:W-:Y:S01]  /*0630*/  ISETP.NE.AND P1, PT, R26, 0x1, PT ;  /* 0x000000011a00780c */ /* 0x010fe20003f25270 */
[----:B------:R-:W-:Y:S01]  /*0640*/  UIADD3 UR8, UPT, UPT, UR8, 0x10, URZ ;  /* 0x0000001008087890 */ /* 0x000fe2000fffe0ff */
[----:B------:R-:W-:-:S03]  /*0650*/  IADD3 R26, PT, PT, R25, 0x1, RZ ;  /* 0x00000001191a7810 */ /* 0x000fc60007ffe0ff */
[----:B------:R-:W-:-:S04]  /*0660*/  UISETP.NE.AND UP1, UPT, UR8, URZ, UPT ;  /* 0x000000ff0800728c */ /* 0x000fc8000bf25270 */
[----:B------:R-:W-:Y:S01]  /*0670*/  @P0 IMAD.MOV R26, RZ, RZ, R25 ;  /* 0x000000ffff1a0224 */ /* 0x000fe200078e0219 */
[----:B-----5:R-:W-:-:S04]  /*0680*/  ISETP.NE.AND P0, PT, R23, 0x1, PT ;  /* 0x000000011700780c */ /* 0x020fc80003f05270 */
[----:B------:R-:W-:Y:S01]  /*0690*/  IADD3 R23, PT, PT, R26, 0x1, RZ ;  /* 0x000000011a177810 */ /* 0x000fe20007ffe0ff */
[----:B------:R-:W-:Y:S01]  /*06a0*/  @P1 IMAD.MOV R23, RZ, RZ, R26 ;  /* 0x000000ffff171224 */ /* 0x000fe200078e021a */
[----:B------:R-:W-:-:S04]  /*06b0*/  ISETP.NE.AND P1, PT, R22, 0x1, PT ;  /* 0x000000011600780c */ /* 0x000fc80003f25270 */
[----:B------:R-:W-:-:S03]  /*06c0*/  IADD3 R22, PT, PT, R23, 0x1, RZ ;  /* 0x0000000117167810 */ /* 0x000fc60007ffe0ff */
[----:B------:R-:W-:Y:S01]  /*06d0*/  @P0 IMAD.MOV R22, RZ, RZ, R23 ;  /* 0x000000ffff160224 */ /* 0x000fe200078e0217 */
[----:B------:R-:W-:-:S04]  /*06e0*/  ISETP.NE.AND P0, PT, R21, 0x1, PT ;  /* 0x000000011500780c */ /* 0x000fc80003f05270 */
        /* <DEDUP_REMOVED lines=23> */
[----:B--2---:R-:W-:-:S04]  /*0860*/  ISETP.NE.AND P0, PT, R12, 0x1, PT ;  /* 0x000000010c00780c */ /* 0x004fc80003f05270 */
[----:B------:R-:W-:Y:S01]  /*0870*/  IADD3 R12, PT, PT, R14, 0x1, RZ ;  /* 0x000000010e0c7810 */ /* 0x000fe20007ffe0ff */
[----:B------:R-:W-:Y:S01]  /*0880*/  @P1 IMAD.MOV R12, RZ, RZ, R14 ;  /* 0x000000ffff0c1224 */ /* 0x000fe200078e020e */
[----:B------:R-:W-:-:S04]  /*0890*/  ISETP.NE.AND P1, PT, R0, 0x1, PT ;  /* 0x000000010000780c */ /* 0x000fc80003f25270 */
[----:B------:R-:W-:-:S03]  /*08a0*/  IADD3 R0, PT, PT, R12, 0x1, RZ ;  /* 0x000000010c007810 */ /* 0x000fc60007ffe0ff */
[----:B------:R-:W-:Y:S01]  /*08b0*/  @P0 IMAD.MOV R0, RZ, RZ, R12 ;  /* 0x000000ffff000224 */ /* 0x000fe200078e020c */
[----:B---3--:R-:W-:-:S04]  /*08c0*/  ISETP.NE.AND P0, PT, R24, 0x1, PT ;  /* 0x000000011800780c */ /* 0x008fc80003f05270 */
[----:B------:R-:W-:Y:S01]  /*08d0*/  IADD3 R12, PT, PT, R0, 0x1, RZ ;  /* 0x00000001000c7810 */ /* 0x000fe20007ffe0ff */
[----:B------:R-:W-:Y:S01]  /*08e0*/  @P1 IMAD.MOV R12, RZ, RZ, R0 ;  /* 0x000000ffff0c1224 */ /* 0x000fe200078e0200 */
[----:B------:R-:W-:-:S04]  /*08f0*/  IADD3 R10, P1, PT, R10, 0x40, RZ ;  /* 0x000000400a0a7810 */ /* 0x000fc80007f3e0ff */
[C---:B------:R-:W-:Y:S01]  /*0900*/  IADD3 R0, PT, PT, R12.reuse, 0x1, RZ ;  /* 0x000000010c007810 */ /* 0x040fe20007ffe0ff */
[----:B------:R-:W-:Y:S02]  /*0910*/  IMAD.X R11, RZ, RZ, R11, P1 ;  /* 0x000000ffff0b7224 */ /* 0x000fe400008e060b */
[----:B------:R-:W-:Y:S01]  /*0920*/  @P0 IADD3 R0, PT, PT, R12, RZ, RZ ;  /* 0x000000ff0c000210 */ /* 0x000fe20007ffe0ff */
[----:B------:R-:W-:Y:S06]  /*0930*/  BRA.U UP1, `(.L_x_14) ;  /* 0xfffffff901ec7547 */ /* 0x000fec000b83ffff */
.L_x_13:
[----:B------:R-:W-:Y:S05]  /*0940*/  BRA.U !UP0, `(.L_x_12) ;  /* 0x0000000508287547 */ /* 0x000fea000b800000 */
[----:B------:R-:W-:Y:S02]  /*0950*/  UISETP.GE.U32.AND UP0, UPT, UR6, 0x8, UPT ;  /* 0x000000080600788c */ /* 0x000fe4000bf06070 */
[----:B------:R-:W-:-:S04]  /*0960*/  ULOP3.LUT UR5, UR9, 0x7, URZ, 0xc0, !UPT ;  /* 0x0000000709057892 */ /* 0x000fc8000f8ec0ff */
[----:B------:R-:W-:-:S03]  /*0970*/  UISETP.NE.AND UP1, UPT, UR5, URZ, UPT ;  /* 0x000000ff0500728c */ /* 0x000fc6000bf25270 */
[----:B------:R-:W-:Y:S08]  /*0980*/  BRA.U !UP0, `(.L_x_15) ;  /* 0x0000000108887547 */ /* 0x000ff0000b800000 */
[----:B------:R-:W-:-:S05]  /*0990*/  IMAD.WIDE.U32 R10, R13, 0x4, R8 ;  /* 0x000000040d0a7825 */ /* 0x000fca00078e0008 */
[----:B------:R-:W2:Y:S04]  /*09a0*/  LDG.E R20, desc[UR10][R10.64] ;  /* 0x0000000a0a147981 */ /* 0x000ea8000c1e1900 */
[----:B------:R-:W3:Y:S04]  /*09b0*/  LDG.E R12, desc[UR10][R10.64+0x4] ;  /* 0x0000040a0a0c7981 */ /* 0x000ee8000c1e1900 */
[----:B------:R-:W4:Y:S04]  /*09c0*/  LDG.E R14, desc[UR10][R10.64+0x8] ;  /* 0x0000080a0a0e7981 */ /* 0x000f28000c1e1900 */
[----:B------:R-:W5:Y:S04]  /*09d0*/  LDG.E R15, desc[UR10][R10.64+0xc] ;  /* 0x00000c0a0a0f7981 */ /* 0x000f68000c1e1900 */
[----:B------:R-:W5:Y:S04]  /*09e0*/  LDG.E R16, desc[UR10][R10.64+0x10] ;  /* 0x0000100a0a107981 */ /* 0x000f68000c1e1900 */
[----:B------:R-:W5:Y:S04]  /*09f0*/  LDG.E R17, desc[UR10][R10.64+0x14] ;  /* 0x0000140a0a117981 */ /* 0x000f68000c1e1900 */
[----:B------:R-:W5:Y:S04]  /*0a00*/  LDG.E R18, desc[UR10][R10.64+0x18] ;  /* 0x0000180a0a127981 */ /* 0x000f68000c1e1900 */
[----:B------:R0:W5:Y:S01]  /*0a10*/  LDG.E R19, desc[UR10][R10.64+0x1c] ;  /* 0x00001c0a0a137981 */ /* 0x000162000c1e1900 */
[----:B------:R-:W-:-:S02]  /*0a20*/  IADD3 R13, PT, PT, R13, 0x8, RZ ;  /* 0x000000080d0d7810 */ /* 0x000fc40007ffe0ff */
[----:B--2---:R-:W-:Y:S02]  /*0a30*/  ISETP.NE.AND P0, PT, R20, 0x1, PT ;  /* 0x000000011400780c */ /* 0x004fe40003f05270 */
[----:B---3--:R-:W-:Y:S01]  /*0a40*/  ISETP.NE.AND P1, PT, R12, 0x1, PT ;  /* 0x000000010c00780c */ /* 0x008fe20003f25270 */
[----:B------:R-:W-:-:S10]  /*0a50*/  VIADD R12, R0, 0x1 ;  /* 0x00000001000c7836 */ /* 0x000fd40000000000 */
[----:B------:R-:W-:Y:S02]  /*0a60*/  @P0 IADD3 R12, PT, PT, R0, RZ, RZ ;  /* 0x000000ff000c0210 */ /* 0x000fe40007ffe0ff */
[----:B----4-:R-:W-:-:S03]  /*0a70*/  ISETP.NE.AND P0, PT, R14, 0x1, PT ;  /* 0x000000010e00780c */ /* 0x010fc60003f05270 */
[C---:B------:R-:W-:Y:S01]  /*0a80*/  VIADD R0, R12.reuse, 0x1 ;  /* 0x000000010c007836 */ /* 0x040fe20000000000 */
[----:B------:R-:W-:Y:S02]  /*0a90*/  @P1 IADD3 R0, PT, PT, R12, RZ, RZ ;  /* 0x000000ff0c001210 */ /* 0x000fe40007ffe0ff */
[----:B-----5:R-:W-:-:S03]  /*0aa0*/  ISETP.NE.AND P1, PT, R15, 0x1, PT ;  /* 0x000000010f00780c */ /* 0x020fc60003f25270 */
[----:B------:R-:W-:-:S04]  /*0ab0*/  VIADD R12, R0, 0x1 ;  /* 0x00000001000c7836 */ /* 0x000fc80000000000 */
[----:B------:R-:W-:Y:S02]  /*0ac0*/  @P0 IADD3 R12, PT, PT, R0, RZ, RZ ;  /* 0x000000ff000c0210 */ /* 0x000fe40007ffe0ff */
[----:B------:R-:W-:-:S03]  /*0ad0*/  ISETP.NE.AND P0, PT, R16, 0x1, PT ;  /* 0x000000011000780c */ /* 0x000fc60003f05270 */
[C---:B------:R-:W-:Y:S01]  /*0ae0*/  VIADD R0, R12.reuse, 0x1 ;  /* 0x000000010c007836 */ /* 0x040fe20000000000 */
[----:B------:R-:W-:Y:S02]  /*0af0*/  @P1 IADD3 R0, PT, PT, R12, RZ, RZ ;  /* 0x000000ff0c001210 */ /* 0x000fe40007ffe0ff */
[----:B------:R-:W-:-:S03]  /*0b00*/  ISETP.NE.AND P1, PT, R17, 0x1, PT ;  /* 0x000000011100780c */ /* 0x000fc60003f25270 */
[----:B0-----:R-:W-:-:S04]  /*0b10*/  VIADD R10, R0, 0x1 ;  /* 0x00000001000a7836 */ /* 0x001fc80000000000 */
[----:B------:R-:W-:Y:S02]  /*0b20*/  @P0 IADD3 R10, PT, PT, R0, RZ, RZ ;  /* 0x000000ff000a0210 */ /* 0x000fe40007ffe0ff */
[----:B------:R-:W-:-:S03]  /*0b30*/  ISETP.NE.AND P0, PT, R18, 0x1, PT ;  /* 0x000000011200780c */ /* 0x000fc60003f05270 */
[C---:B------:R-:W-:Y:S01]  /*0b40*/  VIADD R0, R10.reuse, 0x1 ;  /* 0x000000010a007836 */ /* 0x040fe20000000000 */
[----:B------:R-:W-:Y:S02]  /*0b50*/  @P1 IADD3 R0, PT, PT, R10, RZ, RZ ;  /* 0x000000ff0a001210 */ /* 0x000fe40007ffe0ff */
[----:B------:R-:W-:-:S03]  /*0b60*/  ISETP.NE.AND P1, PT, R19, 0x1, PT ;  /* 0x000000011300780c */ /* 0x000fc60003f25270 */
[----:B------:R-:W-:-:S04]  /*0b70*/  VIADD R10, R0, 0x1 ;  /* 0x00000001000a7836 */ /* 0x000fc80000000000 */
[----:B------:R-:W-:-:S05]  /*0b80*/  @P0 IADD3 R10, PT, PT, R0, RZ, RZ ;  /* 0x000000ff000a0210 */ /* 0x000fca0007ffe0ff */
[----:B------:R-:W-:Y:S02]  /*0b90*/  VIADD R0, R10, 0x1 ;  /* 0x000000010a007836 */ /* 0x000fe40000000000 */
[----:B------:R-:W-:-:S07]  /*0ba0*/  @P1 IMAD.MOV R0, RZ, RZ, R10 ;  /* 0x000000ffff001224 */ /* 0x000fce00078e020a */
.L_x_15:
        /* <DEDUP_REMOVED lines=9> */
[----:B------:R-:W5:Y:S01]  /*0c40*/  LDG.E R15, desc[UR10][R10.64+0xc] ;  /* 0x00000c0a0a0f7981 */ /* 0x000f62000c1e1900 */
[----:B------:R-:W-:Y:S01]  /*0c50*/  VIADD R13, R13, 0x4 ;  /* 0x000000040d0d7836 */ /* 0x000fe20000000000 */
[----:B--2---:R-:W-:-:S02]  /*0c60*/  ISETP.NE.AND P0, PT, R16, 0x1, PT ;  /* 0x000000011000780c */ /* 0x004fc40003f05270 */
[----:B---3--:R-:W-:Y:S02]  /*0c70*/  ISETP.NE.AND P1, PT, R12, 0x1, PT ;  /* 0x000000010c00780c */ /* 0x008fe40003f25270 */
[----:B------:R-:W-:-:S09]  /*0c80*/  IADD3 R12, PT, PT, R0, 0x1, RZ ;  /* 0x00000001000c7810 */ /* 0x000fd20007ffe0ff */
[----:B------:R-:W-:Y:S01]  /*0c90*/  @P0 IMAD.MOV R12, RZ, RZ, R0 ;  /* 0x000000ffff0c0224 */ /* 0x000fe200078e0200 */
[----:B----4-:R-:W-:-:S04]  /*0ca0*/  ISETP.NE.AND P0, PT, R14, 0x1, PT ;  /* 0x000000010e00780c */ /* 0x010fc80003f05270 */
[----:B------:R-:W-:Y:S01]  /*0cb0*/  IADD3 R0, PT, PT, R12, 0x1, RZ ;  /* 0x000000010c007810 */ /* 0x000fe20007ffe0ff */
[----:B------:R-:W-:Y:S01]  /*0cc0*/  @P1 IMAD.MOV R0, RZ, RZ, R12 ;  /* 0x000000ffff001224 */ /* 0x000fe200078e020c */
[----:B-----5:R-:W-:-:S04]  /*0cd0*/  ISETP.NE.AND P1, PT, R15, 0x1, PT ;  /* 0x000000010f00780c */ /* 0x020fc80003f25270 */
[----:B------:R-:W-:-:S03]  /*0ce0*/  IADD3 R12, PT, PT, R0, 0x1, RZ ;  /* 0x00000001000c7810 */ /* 0x000fc60007ffe0ff */
[----:B------:R-:W-:-:S05]  /*0cf0*/  @P0 IMAD.MOV R12, RZ, RZ, R0 ;  /* 0x000000ffff0c0224 */ /* 0x000fca00078e0200 */
[C---:B------:R-:W-:Y:S02]  /*0d00*/  IADD3 R0, PT, PT, R12.reuse, 0x1, RZ ;  /* 0x000000010c007810 */ /* 0x040fe40007ffe0ff */
[----:B------:R-:W-:-:S07]  /*0d10*/  @P1 IADD3 R0, PT, PT, R12, RZ, RZ ;  /* 0x000000ff0c001210 */ /* 0x000fce0007ffe0ff */
.L_x_16:
[----:B------:R-:W-:Y:S05]  /*0d20*/  BRA.U !UP1, `(.L_x_12) ;  /* 0x0000000109307547 */ /* 0x000fea000b800000 */
[----:B------:R-:W-:Y:S01]  /*0d30*/  IMAD.WIDE.U32 R8, R13, 0x4, R8 ;  /* 0x000000040d087825 */ /* 0x000fe200078e0008 */
[----:B------:R-:W-:-:S12]  /*0d40*/  UIADD3 UR4, UPT, UPT, -UR4, URZ, URZ ;  /* 0x000000ff04047290 */ /* 0x000fd8000fffe1ff */
.L_x_17:
[----:B------:R2:W3:Y:S01]  /*0d50*/  LDG.E R10, desc[UR10][R8.64] ;  /* 0x0000000a080a7981 */ /* 0x0004e2000c1e1900 */
[----:B------:R-:W-:-:S04]  /*0d60*/  UIADD3 UR4, UPT, UPT, UR4, 0x1, URZ ;  /* 0x0000000104047890 */ /* 0x000fc8000fffe0ff */
[----:B------:R-:W-:Y:S01]  /*0d70*/  UISETP.NE.AND UP0, UPT, UR4, URZ, UPT ;  /* 0x000000ff0400728c */ /* 0x000fe2000bf05270 */
[----:B--2---:R-:W-:-:S05]  /*0d80*/  IADD3 R8, P1, PT, R8, 0x4, RZ ;  /* 0x0000000408087810 */ /* 0x004fca0007f3e0ff */
[----:B------:R-:W-:Y:S01]  /*0d90*/  IMAD.X R9, RZ, RZ, R9, P1 ;  /* 0x000000ffff097224 */ /* 0x000fe200008e0609 */
[----:B---3--:R-:W-:Y:S01]  /*0da0*/  ISETP.NE.AND P0, PT, R10, 0x1, PT ;  /* 0x000000010a00780c */ /* 0x008fe20003f05270 */
[----:B------:R-:W-:-:S12]  /*0db0*/  VIADD R10, R0, 0x1 ;  /* 0x00000001000a7836 */ /* 0x000fd80000000000 */
[----:B------:R-:W-:-:S04]  /*0dc0*/  @P0 IADD3 R10, PT, PT, R0, RZ, RZ ;  /* 0x000000ff000a0210 */ /* 0x000fc80007ffe0ff */
[----:B------:R-:W-:Y:S01]  /*0dd0*/  MOV R0, R10 ;  /* 0x0000000a00007202 */ /* 0x000fe20000000f00 */
[----:B------:R-:W-:Y:S06]  /*0de0*/  BRA.U UP0, `(.L_x_17) ;  /* 0xfffffffd00d87547 */ /* 0x000fec000b83ffff */
.L_x_12:
[----:B------:R-:W-:-:S13]  /*0df0*/  ISETP.NE.AND P0, PT, R0, RZ, PT ;  /* 0x000000ff0000720c */ /* 0x000fda0003f05270 */
[----:B------:R-:W-:Y:S05]  /*0e00*/  @!P0 BRA `(.L_x_11) ;  /* 0x0000000000e08947 */ /* 0x000fea0003800000 */
[----:B------:R-:W2:Y:S01]  /*0e10*/  S2UR UR5, SR_CgaCtaId ;  /* 0x00000000000579c3 */ /* 0x000ea20000008800 */
[----:B------:R-:W-:Y:S01]  /*0e20*/  UMOV UR4, 0x400 ;  /* 0x0000040000047882 */ /* 0x000fe20000000000 */
[----:B------:R-:W-:-:S04]  /*0e30*/  I2FP.F32.U32 R11, R0 ;  /* 0x00000000000b7245 */ /* 0x000fc80000201000 */
[----:B------:R-:W3:Y:S02]  /*0e40*/  MUFU.RCP R0, R11 ;  /* 0x0000000b00007308 */ /* 0x000ee40000001000 */
[----:B---3--:R-:W-:Y:S01]  /*0e50*/  FFMA R9, -R11, R0, 1 ;  /* 0x3f8000000b097423 */ /* 0x008fe20000000100 */
[----:B--2---:R-:W-:-:S03]  /*0e60*/  ULEA UR4, UR5, UR4, 0x18 ;  /* 0x0000000405047291 */ /* 0x004fc6000f8ec0ff */
[----:B------:R-:W-:-:S06]  /*0e70*/  FFMA R9, R0, R9, R0 ;  /* 0x0000000900097223 */ /* 0x000fcc0000000000 */
[----:B------:R-:W2:Y:S02]  /*0e80*/  LDS R8, [UR4+0x18] ;  /* 0x00001804ff087984 */ /* 0x000ea40008000800 */
[----:B--2---:R-:W2:Y:S01]  /*0e90*/  FCHK P0, R8, R11 ;  /* 0x0000000b08007302 */ /* 0x004ea20000000000 */
[----:B------:R-:W-:-:S04]  /*0ea0*/  FFMA R0, R8, R9, RZ ;  /* 0x0000000908007223 */ /* 0x000fc800000000ff */
[----:B------:R-:W-:-:S04]  /*0eb0*/  FFMA R10, -R11, R0, R8 ;  /* 0x000000000b0a7223 */ /* 0x000fc80000000108 */
[----:B------:R-:W-:Y:S01]  /*0ec0*/  FFMA R9, R9, R10, R0 ;  /* 0x0000000a09097223 */ /* 0x000fe20000000000 */
[----:B--2---:R-:W-:Y:S06]  /*0ed0*/  @!P0 BRA `(.L_x_18) ;  /* 0x0000000000108947 */ /* 0x004fec0003800000 */
[----:B------:R-:W-:Y:S01]  /*0ee0*/  IMAD.MOV.U32 R9, RZ, RZ, R11 ;  /* 0x000000ffff097224 */ /* 0x000fe200078e000b */
[----:B------:R-:W-:-:S07]  /*0ef0*/  MOV R14, 0xf10 ;  /* 0x00000f10000e7802 */ /* 0x000fce0000000f00 */
[----:B01----:R-:W-:Y:S05]  /*0f00*/  CALL.REL.NOINC `($__internal_1_$__cuda_sm3x_div_rn_noftz_f32_slowpath) ;  /* 0x0000001000b87944 */ /* 0x003fea0003c00000 */
[----:B------:R-:W-:-:S07]  /*0f10*/  MOV R9, R8 ;  /* 0x0000000800097202 */ /* 0x000fce0000000f00 */
.L_x_18:
[----:B------:R-:W2:Y:S01]  /*0f20*/  S2UR UR5, SR_CgaCtaId ;  /* 0x00000000000579c3 */ /* 0x000ea20000008800 */
[----:B------:R-:W-:Y:S01]  /*0f30*/  UMOV UR4, 0x400 ;  /* 0x0000040000047882 */ /* 0x000fe20000000000 */
[----:B------:R-:W3:Y:S02]  /*0f40*/  MUFU.RCP R0, R11 ;  /* 0x0000000b00007308 */ /* 0x000ee40000001000 */
[----:B---3--:R-:W-:-:S04]  /*0f50*/  FFMA R13, -R11, R0, 1 ;  /* 0x3f8000000b0d7423 */ /* 0x008fc80000000100 */
[----:B------:R-:W-:Y:S01]  /*0f60*/  FFMA R0, R0, R13, R0 ;  /* 0x0000000d00007223 */ /* 0x000fe20000000000 */
[----:B--2---:R-:W-:-:S09]  /*0f70*/  ULEA UR4, UR5, UR4, 0x18 ;  /* 0x0000000405047291 */ /* 0x004fd2000f8ec0ff */
[----:B------:R-:W2:Y:S04]  /*0f80*/  LDS R10, [UR4+0x1c] ;  /* 0x00001c04ff0a7984 */ /* 0x000ea80008000800 */
[----:B------:R3:W-:Y:S01]  /*0f90*/  STS [UR4+0x18], R9 ;  /* 0x00001809ff007988 */ /* 0x0007e20008000804 */
[----:B--2---:R-:W2:Y:S01]  /*0fa0*/  FCHK P0, R10, R11 ;  /* 0x0000000b0a007302 */ /* 0x004ea20000000000 */
[----:B------:R-:W-:-:S04]  /*0fb0*/  FFMA R8, R0, R10, RZ ;  /* 0x0000000a00087223 */ /* 0x000fc800000000ff */
[----:B------:R-:W-:-:S04]  /*0fc0*/  FFMA R13, -R11, R8, R10 ;  /* 0x000000080b0d7223 */ /* 0x000fc8000000010a */
[----:B------:R-:W-:Y:S01]  /*0fd0*/  FFMA R8, R0, R13, R8 ;  /* 0x0000000d00087223 */ /* 0x000fe20000000008 */
[----:B--23--:R-:W-:Y:S06]  /*0fe0*/  @!P0 BRA `(.L_x_19) ;  /* 0x0000000000108947 */ /* 0x00cfec0003800000 */
[----:B------:R-:W-:Y:S01]  /*0ff0*/  IMAD.MOV.U32 R8, RZ, RZ, R10 ;  /* 0x000000ffff087224 */ /* 0x000fe200078e000a */
[----:B------:R-:W-:Y:S02]  /*1000*/  MOV R9, R11 ;  /* 0x0000000b00097202 */ /* 0x000fe40000000f00 */
[----:B------:R-:W-:-:S07]  /*1010*/  MOV R14, 0x1030 ;  /* 0x00001030000e7802 */ /* 0x000fce0000000f00 */
[----:B01----:R-:W-:Y:S05]  /*1020*/  CALL.REL.NOINC `($__internal_1_$__cuda_sm3x_div_rn_noftz_f32_slowpath) ;  /* 0x0000001000707944 */ /* 0x003fea0003c00000 */
.L_x_19:
        /* <DEDUP_REMOVED lines=17> */
[----:B------:R-:W-:-:S07]  /*1140*/  IMAD.MOV.U32 R0, RZ, RZ, R8 ;  /* 0x000000ffff007224 */ /* 0x000fce00078e0008 */
.L_x_20:
[----:B------:R-:W2:Y:S01]  /*1150*/  S2UR UR5, SR_CgaCtaId ;  /* 0x00000000000579c3 */ /* 0x000ea20000008800 */
[----:B------:R-:W-:Y:S02]  /*1160*/  UMOV UR4, 0x400 ;  /* 0x0000040000047882 */ /* 0x000fe40000000000 */
[----:B--2---:R-:W-:-:S09]  /*1170*/  ULEA UR4, UR5, UR4, 0x18 ;  /* 0x0000000405047291 */ /* 0x004fd2000f8ec0ff */
[----:B------:R2:W-:Y:S03]  /*1180*/  STS [UR4+0x20], R0 ;  /* 0x00002000ff007988 */ /* 0x0005e60008000804 */
.L_x_11:
[----:B------:R-:W-:Y:S05]  /*1190*/  BSYNC.RECONVERGENT B0 ;  /* 0x0000000000007941 */ /* 0x000fea0003800200 */
.L_x_10:
[----:B------:R-:W3:Y:S01]  /*11a0*/  LDCU UR4, c[0x0][0x390] ;  /* 0x00007200ff0477ac */ /* 0x000ee20008000800 */
[----:B------:R-:W-:Y:S01]  /*11b0*/  BSSY.RECONVERGENT B0, `(.L_x_21) ;  /* 0x000003a000007945 */ /* 0x000fe20003800200 */
[----:B------:R-:W-:Y:S01]  /*11c0*/  BAR.SYNC.DEFER_BLOCKING 0x0 ;  /* 0x0000000000007b1d */ /* 0x000fe20000010000 */
[----:B---3--:R-:W-:-:S13]  /*11d0*/  ISETP.GE.AND P0, PT, R6, UR4, PT ;  /* 0x0000000406007c0c */ /* 0x008fda000bf06270 */
[----:B------:R-:W-:Y:S05]  /*11e0*/  @P0 BRA `(.L_x_22) ;  /* 0x0000000000d80947 */ /* 0x000fea0003800000 */
[----:B------:R-:W3:Y:S02]  /*11f0*/  LDG.E R4, desc[UR10][R4.64] ;  /* 0x0000000a04047981 */ /* 0x000ee4000c1e1900 */
[----:B---3--:R-:W-:-:S13]  /*1200*/  ISETP.NE.AND P0, PT, R4, 0x1, PT ;  /* 0x000000010400780c */ /* 0x008fda0003f05270 */
[----:B------:R-:W-:Y:S05]  /*1210*/  @P0 BRA `(.L_x_22) ;  /* 0x0000000000cc0947 */ /* 0x000fea0003800000 */
[----:B------:R-:W3:Y:S04]  /*1220*/  LDG.E R5, desc[UR10][R2.64] ;  /* 0x0000000a02057981 */ /* 0x000ee8000c1e1900 */
[----:B--2---:R-:W2:Y:S04]  /*1230*/  LDG.E R0, desc[UR10][R2.64+0x4] ;  /* 0x0000040a02007981 */ /* 0x004ea8000c1e1900 */
[----:B------:R-:W4:Y:S01]  /*1240*/  LDG.E R4, desc[UR10][R2.64+0x8] ;  /* 0x0000080a02047981 */ /* 0x000f22000c1e1900 */
[----:B------:R-:W-:Y:S01]  /*1250*/  MOV R6, 0x400 ;  /* 0x0000040000067802 */ /* 0x000fe20000000f00 */
[----:B------:R-:W-:Y:S01]  /*1260*/  BSSY.RECONVERGENT B1, `(.L_x_23) ;  /* 0x000000d000017945 */ /* 0x000fe20003800200 */
[----:B------:R-:W5:Y:S02]  /*1270*/  S2R R9, SR_CgaCtaId ;  /* 0x0000000000097919 */ /* 0x000f640000008800 */
[----:B-----5:R-:W-:-:S05]  /*1280*/  LEA R6, R9, R6, 0x18 ;  /* 0x0000000609067211 */ /* 0x020fca00078ec0ff */
[----:B------:R-:W3:Y:S04]  /*1290*/  LDS.64 R8, [R6+0x18] ;  /* 0x0000180006087984 */ /* 0x000ee80000000a00 */
[----:B------:R-:W4:Y:S01]  /*12a0*/  LDS R11, [R6+0x20] ;  /* 0x00002000060b7984 */ /* 0x000f220000000800 */
[----:B---3--:R-:W-:Y:S01]  /*12b0*/  FADD R5, R5, -R8 ;  /* 0x8000000805057221 */ /* 0x008fe20000000000 */
[----:B--2---:R-:W-:-:S03]  /*12c0*/  FADD R0, R0, -R9 ;  /* 0x8000000900007221 */ /* 0x004fc60000000000 */
[----:B------:R-:W-:Y:S01]  /*12d0*/  FMUL R9, R5, R5 ;  /* 0x0000000505097220 */ /* 0x000fe20000400000 */
[----:B----4-:R-:W-:-:S07]  /*12e0*/  FADD R4, R4, -R11 ;  /* 0x8000000b04047221 */ /* 0x010fce0000000000 */
.L_x_24:
[----:B01----:R-:W0:Y:S02]  /*12f0*/  LDS R2, [R6] ;  /* 0x0000000006027984 */ /* 0x003e240000000800 */
[----:B0-----:R-:W-:-:S05]  /*1300*/  FADD R3, R9, R2 ;  /* 0x0000000209037221 */ /* 0x001fca0000000000 */
[----:B------:R-:W0:Y:S02]  /*1310*/  ATOMS.CAST.SPIN P0, [R6], R2, R3 ;  /* 0x000000020600758d */ /* 0x000e240001800003 */
[----:B0-----:R-:W-:Y:S05]  /*1320*/  @!P0 BRA `(.L_x_24) ;  /* 0xfffffffc00f08947 */ /* 0x001fea000383ffff */
[----:B------:R-:W-:Y:S05]  /*1330*/  BSYNC.RECONVERGENT B1 ;  /* 0x0000000000017941 */ /* 0x000fea0003800200 */
.L_x_23:
[----:B------:R-:W-:Y:S01]  /*1340*/  BSSY.RECONVERGENT B1, `(.L_x_25) ;  /* 0x0000006000017945 */ /* 0x000fe20003800200 */
[----:B------:R-:W-:-:S07]  /*1350*/  FMUL R3, R5, R0 ;  /* 0x0000000005037220 */ /* 0x000fce0000400000 */
.L_x_26:
[----:B------:R-:W0:Y:S02]  /*1360*/  LDS R8, [R6+0x4] ;  /* 0x0000040006087984 */ /* 0x000e240000000800 */
[----:B0-----:R-:W-:-:S05]  /*1370*/  FADD R9, R3, R8 ;  /* 0x0000000803097221 */ /* 0x001fca0000000000 */
[----:B------:R-:W0:Y:S02]  /*1380*/  ATOMS.CAST.SPIN P0, [R6+0x4], R8, R9 ;  /* 0x000004080600758d */ /* 0x000e240001800009 */
[----:B0-----:R-:W-:Y:S05]  /*1390*/  @!P0 BRA `(.L_x_26) ;  /* 0xfffffffc00f08947 */ /* 0x001fea000383ffff */
[----:B------:R-:W-:Y:S05]  /*13a0*/  BSYNC.RECONVERGENT B1 ;  /* 0x0000000000017941 */ /* 0x000fea0003800200 */
.L_x_25:
[----:B------:R-:W-:Y:S01]  /*13b0*/  BSSY.RECONVERGENT B1, `(.L_x_27) ;  /* 0x0000006000017945 */ /* 0x000fe20003800200 */
[----:B------:R-:W-:-:S07]  /*13c0*/  FMUL R5, R5, R4 ;  /* 0x0000000405057220 */ /* 0x000fce0000400000 */
.L_x_28:
[----:B------:R-:W0:Y:S02]  /*13d0*/  LDS R2, [R6+0x8] ;  /* 0x0000080006027984 */ /* 0x000e240000000800 */
[----:B0-----:R-:W-:-:S05]  /*13e0*/  FADD R3, R5, R2 ;  /* 0x0000000205037221 */ /* 0x001fca0000000000 */
[----:B------:R-:W0:Y:S02]  /*13f0*/  ATOMS.CAST.SPIN P0, [R6+0x8], R2, R3 ;  /* 0x000008020600758d */ /* 0x000e240001800003 */
[----:B0-----:R-:W-:Y:S05]  /*1400*/  @!P0 BRA `(.L_x_28) ;  /* 0xfffffffc00f08947 */ /* 0x001fea000383ffff */
[----:B------:R-:W-:Y:S05]  /*1410*/  BSYNC.RECONVERGENT B1 ;  /* 0x0000000000017941 */ /* 0x000fea0003800200 */
.L_x_27:
[----:B------:R-:W-:Y:S01]  /*1420*/  BSSY.RECONVERGENT B1, `(.L_x_29) ;  /* 0x0000006000017945 */ /* 0x000fe20003800200 */
[----:B------:R-:W-:-:S07]  /*1430*/  FMUL R3, R0, R0 ;  /* 0x0000000000037220 */ /* 0x000fce0000400000 */
.L_x_30:
[----:B------:R-:W0:Y:S02]  /*1440*/  LDS R8, [R6+0xc] ;  /* 0x00000c0006087984 */ /* 0x000e240000000800 */
[----:B0-----:R-:W-:-:S05]  /*1450*/  FADD R9, R3, R8 ;  /* 0x0000000803097221 */ /* 0x001fca0000000000 */
[----:B------:R-:W0:Y:S02]  /*1460*/  ATOMS.CAST.SPIN P0, [R6+0xc], R8, R9 ;  /* 0x00000c080600758d */ /* 0x000e240001800009 */
[----:B0-----:R-:W-:Y:S05]  /*1470*/  @!P0 BRA `(.L_x_30) ;  /* 0xfffffffc00f08947 */ /* 0x001fea000383ffff */
[----:B------:R-:W-:Y:S05]  /*1480*/  BSYNC.RECONVERGENT B1 ;  /* 0x0000000000017941 */ /* 0x000fea0003800200 */
.L_x_29:
[----:B------:R-:W-:Y:S01]  /*1490*/  BSSY.RECONVERGENT B1, `(.L_x_31) ;  /* 0x0000006000017945 */ /* 0x000fe20003800200 */
[----:B------:R-:W-:-:S07]  /*14a0*/  FMUL R3, R0, R4 ;  /* 0x0000000400037220 */ /* 0x000fce0000400000 */
.L_x_32:
[----:B------:R-:W0:Y:S02]  /*14b0*/  LDS R8, [R6+0x10] ;  /* 0x0000100006087984 */ /* 0x000e240000000800 */
[----:B0-----:R-:W-:-:S05]  /*14c0*/  FADD R9, R3, R8 ;  /* 0x0000000803097221 */ /* 0x001fca0000000000 */
[----:B------:R-:W0:Y:S02]  /*14d0*/  ATOMS.CAST.SPIN P0, [R6+0x10], R8, R9 ;  /* 0x000010080600758d */ /* 0x000e240001800009 */
[----:B0-----:R-:W-:Y:S05]  /*14e0*/  @!P0 BRA `(.L_x_32) ;  /* 0xfffffffc00f08947 */ /* 0x001fea000383ffff */
[----:B------:R-:W-:Y:S05]  /*14f0*/  BSYNC.RECONVERGENT B1 ;  /* 0x0000000000017941 */ /* 0x000fea0003800200 */
.L_x_31:
[----:B------:R-:W-:-:S07]  /*1500*/  FMUL R3, R4, R4 ;  /* 0x0000000404037220 */ /* 0x000fce0000400000 */
.L_x_33:
[----:B------:R-:W0:Y:S02]  /*1510*/  LDS R4, [R6+0x14] ;  /* 0x0000140006047984 */ /* 0x000e240000000800 */
[----:B0-----:R-:W-:-:S05]  /*1520*/  FADD R5, R3, R4 ;  /* 0x0000000403057221 */ /* 0x001fca0000000000 */
[----:B------:R-:W0:Y:S02]  /*1530*/  ATOMS.CAST.SPIN P0, [R6+0x14], R4, R5 ;  /* 0x000014040600758d */ /* 0x000e240001800005 */
[----:B0-----:R-:W-:Y:S05]  /*1540*/  @!P0 BRA `(.L_x_33) ;  /* 0xfffffffc00f08947 */ /* 0x001fea000383ffff */
.L_x_22:
[----:B------:R-:W-:Y:S05]  /*1550*/  BSYNC.RECONVERGENT B0 ;  /* 0x0000000000007941 */ /* 0x000fea0003800200 */
.L_x_21:
[----:B------:R-:W-:Y:S01]  /*1560*/  BAR.SYNC.DEFER_BLOCKING 0x0 ;  /* 0x0000000000007b1d */ /* 0x000fe20000010000 */
[----:B------:R-:W-:-:S13]  /*1570*/  ISETP.NE.AND P0, PT, R7, RZ, PT ;  /* 0x000000ff0700720c */ /* 0x000fda0003f05270 */
[----:B------:R-:W-:Y:S05]  /*1580*/  @P0 EXIT ;  /* 0x000000000000094d */ /* 0x000fea0003800000 */
[----:B------:R-:W3:Y:S01]  /*1590*/  S2UR UR5, SR_CgaCtaId ;  /* 0x00000000000579c3 */ /* 0x000ee20000008800 */
[----:B------:R-:W-:Y:S01]  /*15a0*/  UMOV UR4, 0x400 ;  /* 0x0000040000047882 */ /* 0x000fe20000000000 */
[----:B------:R-:W-:Y:S02]  /*15b0*/  HFMA2 R13, -RZ, RZ, 1.875, 0 ;  /* 0x3f800000ff0d7431 */ /* 0x000fe400000001ff */
[----:B------:R-:W-:Y:S01]  /*15c0*/  IMAD.MOV.U32 R12, RZ, RZ, 0x3f800000 ;  /* 0x3f800000ff0c7424 */ /* 0x000fe200078e00ff */
[----:B01----:R-:W-:Y:S01]  /*15d0*/  MOV R3, 0x3f800000 ;  /* 0x3f80000000037802 */ /* 0x003fe20000000f00 */
[----:B---3--:R-:W-:-:S09]  /*15e0*/  ULEA UR4, UR5, UR4, 0x18 ;  /* 0x0000000405047291 */ /* 0x008fd2000f8ec0ff */
[----:B------:R-:W0:Y:S04]  /*15f0*/  LDS.64 R10, [UR4+0x10] ;  /* 0x00001004ff0a7984 */ /* 0x000e280008000a00 */
[----:B------:R-:W1:Y:S01]  /*1600*/  LDS.128 R4, [UR4] ;  /* 0x00000004ff047984 */ /* 0x000e620008000c00 */
[----:B------:R-:W-:-:S05]  /*1610*/  UMOV UR4, URZ ;  /* 0x000000ff00047c82 */ /* 0x000fca0008000000 */
.L_x_54:
[C---:B-1----:R-:W-:Y:S01]  /*1620*/  FFMA R9, R3.reuse, R5, RZ ;  /* 0x0000000503097223 */ /* 0x042fe200000000ff */
[----:B--2---:R-:W-:Y:S01]  /*1630*/  FFMA R0, R4, R3, RZ ;  /* 0x0000000304007223 */ /* 0x004fe200000000ff */
[----:B------:R-:W-:Y:S01]  /*1640*/  FFMA R15, R3, R6, RZ ;  /* 0x00000006030f7223 */ /* 0x000fe200000000ff */
[----:B------:R-:W-:Y:S01]  /*1650*/  UIADD3 UR4, UPT, UPT, UR4, 0x2, URZ ;  /* 0x0000000204047890 */ /* 0x000fe2000fffe0ff */
[C---:B------:R-:W-:Y:S01]  /*1660*/  FFMA R9, R12.reuse, R7, R9 ;  /* 0x000000070c097223 */ /* 0x040fe20000000009 */
[----:B------:R-:W-:Y:S01]  /*1670*/  FFMA R0, R12, R5, R0 ;  /* 0x000000050c007223 */ /* 0x000fe20000000000 */
[C---:B0-----:R-:W-:Y:S01]  /*1680*/  FFMA R14, R10.reuse, R12, R15 ;  /* 0x0000000c0a0e7223 */ /* 0x041fe2000000000f */
[----:B------:R-:W-:Y:S01]  /*1690*/  UISETP.NE.AND UP0, UPT, UR4, 0xa, UPT ;  /* 0x0000000a0400788c */ /* 0x000fe2000bf05270 */
[----:B------:R-:W-:Y:S01]  /*16a0*/  FFMA R2, R10, R13, R9 ;  /* 0x0000000d0a027223 */ /* 0x000fe20000000009 */
[C---:B------:R-:W-:Y:S01]  /*16b0*/  FFMA R8, R13.reuse, R6, R0 ;  /* 0x000000060d087223 */ /* 0x040fe20000000000 */
[----:B------:R-:W-:Y:S01]  /*16c0*/  FFMA R0, R13, R11, R14 ;  /* 0x0000000b0d007223 */ /* 0x000fe2000000000e */
[----:B------:R-:W-:Y:S01]  /*16d0*/  BSSY.RECONVERGENT B0, `(.L_x_34) ;  /* 0x0000010000007945 */ /* 0x000fe20003800200 */
[----:B------:R-:W-:-:S04]  /*16e0*/  FMUL R9, R2, R2 ;  /* 0x0000000202097220 */ /* 0x000fc80000400000 */
[----:B------:R-:W-:-:S04]  /*16f0*/  FFMA R9, R8, R8, R9 ;  /* 0x0000000808097223 */ /* 0x000fc80000000009 */
[----:B------:R-:W-:-:S04]  /*1700*/  FFMA R14, R0, R0, R9 ;  /* 0x00000000000e7223 */ /* 0x000fc80000000009 */
[----:B------:R-:W-:Y:S01]  /*1710*/  VIADD R15, R14, 0xf3000000 ;  /* 0xf30000000e0f7836 */ /* 0x000fe20000000000 */
[----:B------:R0:W1:Y:S04]  /*1720*/  MUFU.RSQ R9, R14 ;  /* 0x0000000e00097308 */ /* 0x0000680000001400 */
[----:B------:R-:W-:-:S13]  /*1730*/  ISETP.GT.U32.AND P0, PT, R15, 0x727fffff, PT ;  /* 0x727fffff0f00780c */ /* 0x000fda0003f04070 */
[----:B01----:R-:W-:Y:S05]  /*1740*/  @!P0 BRA `(.L_x_35) ;  /* 0x0000000000108947 */ /* 0x003fea0003800000 */
[----:B------:R-:W-:Y:S02]  /*1750*/  MOV R9, R14 ;  /* 0x0000000e00097202 */ /* 0x000fe40000000f00 */
[----:B------:R-:W-:-:S07]  /*1760*/  MOV R19, 0x1780 ;  /* 0x0000178000137802 */ /* 0x000fce0000000f00 */
[----:B------:R-:W-:Y:S05]  /*1770*/  CALL.REL.NOINC `($__internal_0_$__cuda_sm20_sqrt_rn_f32_slowpath) ;  /* 0x0000000800407944 */ /* 0x000fea0003c00000 */
[----:B------:R-:W-:Y:S05]  /*1780*/  BRA `(.L_x_36) ;  /* 0x0000000000107947 */ /* 0x000fea0003800000 */
.L_x_35:
[----:B------:R-:W-:Y:S01]  /*1790*/  FMUL.FTZ R17, R14, R9 ;  /* 0x000000090e117220 */ /* 0x000fe20000410000 */
[----:B------:R-:W-:-:S03]  /*17a0*/  FMUL.FTZ R9, R9, 0.5 ;  /* 0x3f00000009097820 */ /* 0x000fc60000410000 */
[----:B------:R-:W-:-:S04]  /*17b0*/  FFMA R14, -R17, R17, R14 ;  /* 0x00000011110e7223 */ /* 0x000fc8000000010e */
[----:B------:R-:W-:-:S07]  /*17c0*/  FFMA R17, R14, R9, R17 ;  /* 0x000000090e117223 */ /* 0x000fce0000000011 */
.L_x_36:
[----:B------:R-:W-:Y:S05]  /*17d0*/  BSYNC.RECONVERGENT B0 ;  /* 0x0000000000007941 */ /* 0x000fea0003800200 */
.L_x_34:
[----:B------:R-:W-:Y:S01]  /*17e0*/  FSETP.GT.AND P0, PT, R17, 1.00000001335143196e-10, PT ;  /* 0x2edbe6ff1100780b */ /* 0x000fe20003f04000 */
[----:B------:R-:W-:-:S12]  /*17f0*/  BSSY.RECONVERGENT B0, `(.L_x_37) ;  /* 0x000002e000007945 */ /* 0x000fd80003800200 */
[----:B------:R-:W-:Y:S05]  /*1800*/  @!P0 BRA `(.L_x_38) ;  /* 0x0000000000b08947 */ /* 0x000fea0003800000 */
[----:B------:R-:W0:Y:S01]  /*1810*/  MUFU.RCP R12, R17 ;  /* 0x00000011000c7308 */ /* 0x000e220000001000 */
[----:B------:R-:W-:Y:S07]  /*1820*/  BSSY.RECONVERGENT B1, `(.L_x_39) ;  /* 0x000000c000017945 */ /* 0x000fee0003800200 */
[----:B------:R-:W1:Y:S01]  /*1830*/  FCHK P0, R8, R17 ;  /* 0x0000001108007302 */ /* 0x000e620000000000 */
[----:B0-----:R-:W-:-:S04]  /*1840*/  FFMA R3, R12, -R17, 1 ;  /* 0x3f8000000c037423 */ /* 0x001fc80000000811 */
[----:B------:R-:W-:-:S04]  /*1850*/  FFMA R3, R12, R3, R12 ;  /* 0x000000030c037223 */ /* 0x000fc8000000000c */
[----:B------:R-:W-:-:S04]  /*1860*/  FFMA R12, R8, R3, RZ ;  /* 0x00000003080c7223 */ /* 0x000fc800000000ff */
[----:B------:R-:W-:-:S04]  /*1870*/  FFMA R9, R12, -R17, R8 ;  /* 0x800000110c097223 */ /* 0x000fc80000000008 */
[----:B------:R-:W-:Y:S01]  /*1880*/  FFMA R3, R3, R9, R12 ;  /* 0x0000000903037223 */ /* 0x000fe2000000000c */
[----:B-1----:R-:W-:Y:S06]  /*1890*/  @!P0 BRA `(.L_x_40) ;  /* 0x0000000000108947 */ /* 0x002fec0003800000 */
[----:B------:R-:W-:Y:S01]  /*18a0*/  IMAD.MOV.U32 R9, RZ, RZ, R17 ;  /* 0x000000ffff097224 */ /* 0x000fe200078e0011 */
[----:B------:R-:W-:-:S07]  /*18b0*/  MOV R14, 0x18d0 ;  /* 0x000018d0000e7802 */ /* 0x000fce0000000f00 */
[----:B------:R-:W-:Y:S05]  /*18c0*/  CALL.REL.NOINC `($__internal_1_$__cuda_sm3x_div_rn_noftz_f32_slowpath) ;  /* 0x0000000800487944 */ /* 0x000fea0003c00000 */
[----:B------:R-:W-:-:S07]  /*18d0*/  MOV R3, R8 ;  /* 0x0000000800037202 */ /* 0x000fce0000000f00 */
.L_x_40:
[----:B------:R-:W-:Y:S05]  /*18e0*/  BSYNC.RECONVERGENT B1 ;  /* 0x0000000000017941 */ /* 0x000fea0003800200 */
.L_x_39:
        /* <DEDUP_REMOVED lines=10> */
[----:B------:R-:W-:Y:S02]  /*1990*/  MOV R9, R17 ;  /* 0x0000001100097202 */ /* 0x000fe40000000f00 */
[----:B------:R-:W-:-:S07]  /*19a0*/  MOV R14, 0x19c0 ;  /* 0x000019c0000e7802 */ /* 0x000fce0000000f00 */
[----:B------:R-:W-:Y:S05]  /*19b0*/  CALL.REL.NOINC `($__internal_1_$__cuda_sm3x_div_rn_noftz_f32_slowpath) ;  /* 0x00000008000c7944 */ /* 0x000fea0003c00000 */
[----:B------:R-:W-:-:S07]  /*19c0*/  IMAD.MOV.U32 R12, RZ, RZ, R8 ;  /* 0x000000ffff0c7224 */ /* 0x000fce00078e0008 */
.L_x_42:
[----:B------:R-:W-:Y:S05]  /*19d0*/  BSYNC.RECONVERGENT B1 ;  /* 0x0000000000017941 */ /* 0x000fea0003800200 */
.L_x_41:
        /* <DEDUP_REMOVED lines=9> */
[----:B------:R-:W-:Y:S02]  /*1a70*/  MOV R8, R0 ;  /* 0x0000000000087202 */ /* 0x000fe40000000f00 */
[----:B------:R-:W-:Y:S02]  /*1a80*/  MOV R9, R17 ;  /* 0x0000001100097202 */ /* 0x000fe40000000f00 */
[----:B------:R-:W-:-:S07]  /*1a90*/  MOV R14, 0x1ab0 ;  /* 0x00001ab0000e7802 */ /* 0x000fce0000000f00 */
[----:B------:R-:W-:Y:S05]  /*1aa0*/  CALL.REL.NOINC `($__internal_1_$__cuda_sm3x_div_rn_noftz_f32_slowpath) ;  /* 0x0000000400d07944 */ /* 0x000fea0003c00000 */
[----:B------:R-:W-:-:S07]  /*1ab0*/  IMAD.MOV.U32 R13, RZ, RZ, R8 ;  /* 0x000000ffff0d7224 */ /* 0x000fce00078e0008 */
.L_x_43:
[----:B------:R-:W-:Y:S05]  /*1ac0*/  BSYNC.RECONVERGENT B1 ;  /* 0x0000000000017941 */ /* 0x000fea0003800200 */
.L_x_38:
[----:B------:R-:W-:Y:S05]  /*1ad0*/  BSYNC.RECONVERGENT B0 ;  /* 0x0000000000007941 */ /* 0x000fea0003800200 */
.L_x_37:
[C---:B------:R-:W-:Y:S01]  /*1ae0*/  FFMA R9, R3.reuse, R5, RZ ;  /* 0x0000000503097223 */ /* 0x040fe200000000ff */
[----:B------:R-:W-:Y:S01]  /*1af0*/  FFMA R0, R4, R3, RZ ;  /* 0x0000000304007223 */ /* 0x000fe200000000ff */
[----:B------:R-:W-:Y:S01]  /*1b00*/  FFMA R15, R3, R6, RZ ;  /* 0x00000006030f7223 */ /* 0x000fe200000000ff */
[----:B------:R-:W-:Y:S01]  /*1b10*/  BSSY.RECONVERGENT B0, `(.L_x_44) ;  /* 0x0000016000007945 */ /* 0x000fe20003800200 */
[C---:B------:R-:W-:Y:S01]  /*1b20*/  FFMA R9, R12.reuse, R7, R9 ;  /* 0x000000070c097223 */ /* 0x040fe20000000009 */
[----:B------:R-:W-:Y:S01]  /*1b30*/  FFMA R0, R12, R5, R0 ;  /* 0x000000050c007223 */ /* 0x000fe20000000000 */
[C---:B------:R-:W-:Y:S02]  /*1b40*/  FFMA R14, R10.reuse, R12, R15 ;  /* 0x0000000c0a0e7223 */ /* 0x040fe4000000000f */
[----:B------:R-:W-:Y:S01]  /*1b50*/  FFMA R2, R10, R13, R9 ;  /* 0x0000000d0a027223 */ /* 0x000fe20000000009 */
[C---:B------:R-:W-:Y:S01]  /*1b60*/  FFMA R8, R13.reuse, R6, R0 ;  /* 0x000000060d087223 */ /* 0x040fe20000000000 */
[----:B------:R-:W-:-:S02]  /*1b70*/  FFMA R0, R13, R11, R14 ;  /* 0x0000000b0d007223 */ /* 0x000fc4000000000e */
[----:B------:R-:W-:-:S04]  /*1b80*/  FMUL R9, R2, R2 ;  /* 0x0000000202097220 */ /* 0x000fc80000400000 */
[----:B------:R-:W-:-:S04]  /*1b90*/  FFMA R9, R8, R8, R9 ;  /* 0x0000000808097223 */ /* 0x000fc80000000009 */
[----:B------:R-:W-:-:S04]  /*1ba0*/  FFMA R14, R0, R0, R9 ;  /* 0x00000000000e7223 */ /* 0x000fc80000000009 */
[----:B------:R0:W1:Y:S01]  /*1bb0*/  MUFU.RSQ R9, R14 ;  /* 0x0000000e00097308 */ /* 0x0000620000001400 */
[----:B------:R-:W-:-:S04]  /*1bc0*/  IADD3 R15, PT, PT, R14, -0xd000000, RZ ;  /* 0xf30000000e0f7810 */ /* 0x000fc80007ffe0ff */
[----:B------:R-:W-:-:S13]  /*1bd0*/  ISETP.GT.U32.AND P0, PT, R15, 0x727fffff, PT ;  /* 0x727fffff0f00780c */ /* 0x000fda0003f04070 */
[----:B01----:R-:W-:Y:S05]  /*1be0*/  @!P0 BRA `(.L_x_45) ;  /* 0x0000000000108947 */ /* 0x003fea0003800000 */
[----:B------:R-:W-:Y:S02]  /*1bf0*/  MOV R9, R14 ;  /* 0x0000000e00097202 */ /* 0x000fe40000000f00 */
[----:B------:R-:W-:-:S07]  /*1c00*/  MOV R19, 0x1c20 ;  /* 0x00001c2000137802 */ /* 0x000fce0000000f00 */
[----:B------:R-:W-:Y:S05]  /*1c10*/  CALL.REL.NOINC `($__internal_0_$__cuda_sm20_sqrt_rn_f32_slowpath) ;  /* 0x0000000400187944 */ /* 0x000fea0003c00000 */
[----:B------:R-:W-:Y:S05]  /*1c20*/  BRA `(.L_x_46) ;  /* 0x0000000000107947 */ /* 0x000fea0003800000 */
.L_x_45:
[----:B------:R-:W-:Y:S01]  /*1c30*/  FMUL.FTZ R17, R14, R9 ;  /* 0x000000090e117220 */ /* 0x000fe20000410000 */
[----:B------:R-:W-:-:S03]  /*1c40*/  FMUL.FTZ R9, R9, 0.5 ;  /* 0x3f00000009097820 */ /* 0x000fc60000410000 */
[----:B------:R-:W-:-:S04]  /*1c50*/  FFMA R14, -R17, R17, R14 ;  /* 0x00000011110e7223 */ /* 0x000fc8000000010e */
[----:B------:R-:W-:-:S07]  /*1c60*/  FFMA R17, R14, R9, R17 ;  /* 0x000000090e117223 */ /* 0x000fce0000000011 */
.L_x_46:
[----:B------:R-:W-:Y:S05]  /*1c70*/  BSYNC.RECONVERGENT B0 ;  /* 0x0000000000007941 */ /* 0x000fea0003800200 */
.L_x_44:
        /* <DEDUP_REMOVED lines=16> */
.L_x_50:
[----:B------:R-:W-:Y:S05]  /*1d80*/  BSYNC.RECONVERGENT B1 ;  /* 0x0000000000017941 */ /* 0x000fea0003800200 */
.L_x_49:
        /* <DEDUP_REMOVED lines=9> */
[----:B------:R-:W-:Y:S01]  /*1e20*/  MOV R8, R2 ;  /* 0x0000000200087202 */ /* 0x000fe20000000f00 */
[----:B------:R-:W-:Y:S01]  /*1e30*/  IMAD.MOV.U32 R9, RZ, RZ, R17 ;  /* 0x000000ffff097224 */ /* 0x000fe200078e0011 */
[----:B------:R-:W-:-:S07]  /*1e40*/  MOV R14, 0x1e60 ;  /* 0x00001e60000e7802 */ /* 0x000fce0000000f00 */
[----:B------:R-:W-:Y:S05]  /*1e50*/  CALL.REL.NOINC `($__internal_1_$__cuda_sm3x_div_rn_noftz_f32_slowpath) ;  /* 0x0000000000e47944 */ /* 0x000fea0003c00000 */
[----:B------:R-:W-:-:S07]  /*1e60*/  MOV R12, R8 ;  /* 0x00000008000c7202 */ /* 0x000fce0000000f00 */
.L_x_52:
[----:B------:R-:W-:Y:S05]  /*1e70*/  BSYNC.RECONVERGENT B1 ;  /* 0x0000000000017941 */ /* 0x000fea0003800200 */
.L_x_51:
        /* <DEDUP_REMOVED lines=14> */
.L_x_53:
[----:B------:R-:W-:Y:S05]  /*1f60*/  BSYNC.RECONVERGENT B1 ;  /* 0x0000000000017941 */ /* 0x000fea0003800200 */
.L_x_48:
[----:B------:R-:W-:Y:S05]  /*1f70*/  BSYNC.RECONVERGENT B0 ;  /* 0x0000000000007941 */ /* 0x000fea0003800200 */
.L_x_47:
[----:B------:R-:W-:Y:S05]  /*1f80*/  BRA.U UP0, `(.L_x_54) ;  /* 0xfffffff500a47547 */ /* 0x000fea000b83ffff */
[----:B------:R-:W0:Y:S01]  /*1f90*/  S2UR UR6, SR_CgaCtaId ;  /* 0x00000000000679c3 */ /* 0x000e220000008800 */
[----:B------:R-:W-:-:S07]  /*1fa0*/  UMOV UR5, 0x400 ;  /* 0x0000040000057882 */ /* 0x000fce0000000000 */
[----:B------:R-:W1:Y:S01]  /*1fb0*/  LDC.64 R4, c[0x0][0x398] ;  /* 0x0000e600ff047b82 */ /* 0x000e620000000a00 */
[----:B0-----:R-:W-:Y:S01]  /*1fc0*/  ULEA UR5, UR6, UR5, 0x18 ;  /* 0x0000000506057291 */ /* 0x001fe2000f8ec0ff */
[----:B-1----:R-:W-:Y:S08]  /*1fd0*/  STG.E desc[UR10][R4.64], R3 ;  /* 0x0000000304007986 */ /* 0x002ff0000c10190a */
[----:B------:R-:W0:Y:S04]  /*1fe0*/  LDS.64 R6, [UR5+0x18] ;  /* 0x00001805ff067984 */ /* 0x000e280008000a00 */
[----:B------:R-:W1:Y:S04]  /*1ff0*/  LDS R2, [UR5+0x20] ;  /* 0x00002005ff027984 */ /* 0x000e680008000800 */
[----:B------:R-:W-:Y:S04]  /*2000*/  STG.E desc[UR10][R4.64+0x4], R12 ;  /* 0x0000040c04007986 */ /* 0x000fe8000c10190a */
[----:B------:R-:W-:Y:S01]  /*2010*/  STG.E desc[UR10][R4.64+0x8], R13 ;  /* 0x0000080d04007986 */ /* 0x000fe2000c10190a */
[----:B0-----:R-:W-:-:S04]  /*2020*/  FMUL R0, R12, R7 ;  /* 0x000000070c007220 */ /* 0x001fc80000400000 */
[----:B------:R-:W-:-:S04]  /*2030*/  FFMA R0, R3, R6, R0 ;  /* 0x0000000603007223 */ /* 0x000fc80000000000 */
[----:B-1----:R-:W-:-:S04]  /*2040*/  FFMA R0, R13, R2, R0 ;  /* 0x000000020d007223 */ /* 0x002fc80000000000 */
[----:B------:R-:W-:-:S05]  /*2050*/  FADD R7, -R0, -RZ ;  /* 0x800000ff00077221 */ /* 0x000fca0000000100 */
[----:B------:R-:W-:Y:S01]  /*2060*/  STG.E desc[UR10][R4.64+0xc], R7 ;  /* 0x00000c0704007986 */ /* 0x000fe2000c10190a */
[----:B------:R-:W-:Y:S05]  /*2070*/  EXIT ;  /* 0x000000000000794d */ /* 0x000fea0003800000 */
        .weak           $__internal_0_$__cuda_sm20_sqrt_rn_f32_slowpath
        .type           $__internal_0_$__cuda_sm20_sqrt_rn_f32_slowpath,@function
        .size           $__internal_0_$__cuda_sm20_sqrt_rn_f32_slowpath,($__internal_1_$__cuda_sm3x_div_rn_noftz_f32_slowpath - $__internal_0_$__cuda_sm20_sqrt_rn_f32_slowpath)
$__internal_0_$__cuda_sm20_sqrt_rn_f32_slowpath:
[----:B------:R-:W-:-:S13]  /*2080*/  LOP3.LUT P0, RZ, R9, 0x7fffffff, RZ, 0xc0, !PT ;  /* 0x7fffffff09ff7812 */ /* 0x000fda000780c0ff */
[----:B------:R-:W-:Y:S01]  /*2090*/  @!P0 MOV R14, R9 ;  /* 0x00000009000e8202 */ /* 0x000fe20000000f00 */
[----:B------:R-:W-:Y:S06]  /*20a0*/  @!P0 BRA `(.L_x_55) ;  /* 0x0000000000408947 */ /* 0x000fec0003800000 */
[----:B------:R-:W-:-:S13]  /*20b0*/  FSETP.GEU.FTZ.AND P0, PT, R9, RZ, PT ;  /* 0x000000ff0900720b */ /* 0x000fda0003f1e000 */
[----:B------:R-:W-:Y:S01]  /*20c0*/  @!P0 IMAD.MOV.U32 R14, RZ, RZ, 0x7fffffff ;  /* 0x7fffffffff0e8424 */ /* 0x000fe200078e00ff */
[----:B------:R-:W-:Y:S06]  /*20d0*/  @!P0 BRA `(.L_x_55) ;  /* 0x0000000000348947 */ /* 0x000fec0003800000 */
[----:B------:R-:W-:-:S13]  /*20e0*/  FSETP.GTU.FTZ.AND P0, PT, |R9|, +INF , PT ;  /* 0x7f8000000900780b */ /* 0x000fda0003f1c200 */
[----:B------:R-:W-:Y:S01]  /*20f0*/  @P0 FADD.FTZ R14, R9, 1 ;  /* 0x3f800000090e0421 */ /* 0x000fe20000010000 */
[----:B------:R-:W-:Y:S06]  /*2100*/  @P0 BRA `(.L_x_55) ;  /* 0x0000000000280947 */ /* 0x000fec0003800000 */
[----:B------:R-:W-:-:S13]  /*2110*/  FSETP.NEU.FTZ.AND P0, PT, |R9|, +INF , PT ;  /* 0x7f8000000900780b */ /* 0x000fda0003f1d200 */
[----:B------:R-:W-:-:S04]  /*2120*/  @P0 FFMA R15, R9, 1.84467440737095516160e+19, RZ ;  /* 0x5f800000090f0823 */ /* 0x000fc800000000ff */
[----:B------:R-:W0:Y:S02]  /*2130*/  @P0 MUFU.RSQ R14, R15 ;  /* 0x0000000f000e0308 */ /* 0x000e240000001400 */
[----:B0-----:R-:W-:Y:S01]  /*2140*/  @P0 FMUL.FTZ R16, R15, R14 ;  /* 0x0000000e0f100220 */ /* 0x001fe20000410000 */
[----:B------:R-:W-:Y:S01]  /*2150*/  @P0 FMUL.FTZ R18, R14, 0.5 ;  /* 0x3f0000000e120820 */ /* 0x000fe20000410000 */
[----:B------:R-:W-:Y:S02]  /*2160*/  @!P0 MOV R14, R9 ;  /* 0x00000009000e8202 */ /* 0x000fe40000000f00 */
[----:B------:R-:W-:-:S04]  /*2170*/  @P0 FADD.FTZ R17, -R16, -RZ ;  /* 0x800000ff10110221 */ /* 0x000fc80000010100 */
[----:B------:R-:W-:-:S04]  /*2180*/  @P0 FFMA R17, R16, R17, R15 ;  /* 0x0000001110110223 */ /* 0x000fc8000000000f */
[----:B------:R-:W-:-:S04]  /*2190*/  @P0 FFMA R17, R17, R18, R16 ;  /* 0x0000001211110223 */ /* 0x000fc80000000010 */
[----:B------:R-:W-:-:S07]  /*21a0*/  @P0 FMUL.FTZ R14, R17, 2.3283064365386962891e-10 ;  /* 0x2f800000110e0820 */ /* 0x000fce0000410000 */
.L_x_55:
[----:B------:R-:W-:Y:S01]  /*21b0*/  HFMA2 R15, -RZ, RZ, 0, 0 ;  /* 0x00000000ff0f7431 */ /* 0x000fe200000001ff */
[----:B------:R-:W-:Y:S01]  /*21c0*/  MOV R17, R14 ;  /* 0x0000000e00117202 */ /* 0x000fe20000000f00 */
[----:B------:R-:W-:-:S04]  /*21d0*/  IMAD.MOV.U32 R14, RZ, RZ, R19 ;  /* 0x000000ffff0e7224 */ /* 0x000fc800078e0013 */
[----:B------:R-:W-:Y:S05]  /*21e0*/  RET.REL.NODEC R14 `(_Z14fitPlaneKernelPfPiiS_) ;  /* 0xffffffdc0e847950 */ /* 0x000fea0003c3ffff */
        .weak           $__internal_1_$__cuda_sm3x_div_rn_noftz_f32_slowpath
        .type           $__internal_1_$__cuda_sm3x_div_rn_noftz_f32_slowpath,@function
        .size           $__internal_1_$__cuda_sm3x_div_rn_noftz_f32_slowpath,(.L_x_86 - $__internal_1_$__cuda_sm3x_div_rn_noftz_f32_slowpath)
$__internal_1_$__cuda_sm3x_div_rn_noftz_f32_slowpath:
[----:B------:R-:W-:Y:S01]  /*21f0*/  SHF.R.U32.HI R13, RZ, 0x17, R9 ;  /* 0x00000017ff0d7819 */ /* 0x000fe20000011609 */
[----:B------:R-:W-:Y:S01]  /*2200*/  BSSY.RECONVERGENT B2, `(.L_x_56) ;  /* 0x0000062000027945 */ /* 0x000fe20003800200 */
[----:B------:R-:W-:Y:S02]  /*2210*/  SHF.R.U32.HI R16, RZ, 0x17, R8 ;  /* 0x00000017ff107819 */ /* 0x000fe40000011608 */
[----:B------:R-:W-:Y:S02]  /*2220*/  LOP3.LUT R13, R13, 0xff, RZ, 0xc0, !PT ;  /* 0x000000ff0d0d7812 */ /* 0x000fe400078ec0ff */
[----:B------:R-:W-:Y:S02]  /*2230*/  LOP3.LUT R16, R16, 0xff, RZ, 0xc0, !PT ;  /* 0x000000ff10107812 */ /* 0x000fe400078ec0ff */
[----:B------:R-:W-:-:S03]  /*2240*/  IADD3 R19, PT, PT, R13, -0x1, RZ ;  /* 0xffffffff0d137810 */ /* 0x000fc60007ffe0ff */
[----:B------:R-:W-:Y:S01]  /*2250*/  VIADD R18, R16, 0xffffffff ;  /* 0xffffffff10127836 */ /* 0x000fe20000000000 */
[----:B------:R-:W-:-:S04]  /*2260*/  ISETP.GT.U32.AND P0, PT, R19, 0xfd, PT ;  /* 0x000000fd1300780c */ /* 0x000fc80003f04070 */
[----:B------:R-:W-:-:S13]  /*2270*/  ISETP.GT.U32.OR P0, PT, R18, 0xfd, P0 ;  /* 0x000000fd1200780c */ /* 0x000fda0000704470 */
[----:B------:R-:W-:Y:S01]  /*2280*/  @!P0 MOV R15, RZ ;  /* 0x000000ff000f8202 */ /* 0x000fe20000000f00 */
[----:B------:R-:W-:Y:S06]  /*2290*/  @!P0 BRA `(.L_x_57) ;  /* 0x00000000005c8947 */ /* 0x000fec0003800000 */
[----:B------:R-:W-:Y:S02]  /*22a0*/  FSETP.GTU.FTZ.AND P0, PT, |R8|, +INF , PT ;  /* 0x7f8000000800780b */ /* 0x000fe40003f1c200 */
[----:B------:R-:W-:-:S04]  /*22b0*/  FSETP.GTU.FTZ.AND P1, PT, |R9|, +INF , PT ;  /* 0x7f8000000900780b */ /* 0x000fc80003f3c200 */
[----:B------:R-:W-:-:S13]  /*22c0*/  PLOP3.LUT P0, PT, P0, P1, PT, 0xf8, 0x8f ;  /* 0x00000000008f781c */ /* 0x000fda0000703f70 */
[----:B------:R-:W-:Y:S05]  /*22d0*/  @P0 BRA `(.L_x_58) ;  /* 0x00000004004c0947 */ /* 0x000fea0003800000 */
[----:B------:R-:W-:-:S13]  /*22e0*/  LOP3.LUT P0, RZ, R9, 0x7fffffff, R8, 0xc8, !PT ;  /* 0x7fffffff09ff7812 */ /* 0x000fda000780c808 */
[----:B------:R-:W-:Y:S05]  /*22f0*/  @!P0 BRA `(.L_x_59) ;  /* 0x00000004003c8947 */ /* 0x000fea0003800000 */
[C---:B------:R-:W-:Y:S02]  /*2300*/  FSETP.NEU.FTZ.AND P2, PT, |R8|.reuse, +INF , PT ;  /* 0x7f8000000800780b */ /* 0x040fe40003f5d200 */
[----:B------:R-:W-:Y:S02]  /*2310*/  FSETP.NEU.FTZ.AND P1, PT, |R9|, +INF , PT ;  /* 0x7f8000000900780b */ /* 0x000fe40003f3d200 */
[----:B------:R-:W-:-:S11]  /*2320*/  FSETP.NEU.FTZ.AND P0, PT, |R8|, +INF , PT ;  /* 0x7f8000000800780b */ /* 0x000fd60003f1d200 */
[----:B------:R-:W-:Y:S05]  /*2330*/  @!P1 BRA !P2, `(.L_x_59) ;  /* 0x00000004002c9947 */ /* 0x000fea0005000000 */
[----:B------:R-:W-:-:S04]  /*2340*/  LOP3.LUT P2, RZ, R8, 0x7fffffff, RZ, 0xc0, !PT ;  /* 0x7fffffff08ff7812 */ /* 0x000fc8000784c0ff */
[----:B------:R-:W-:-:S13]  /*2350*/  PLOP3.LUT P1, PT, P1, P2, PT, 0x2f, 0xf2 ;  /* 0x0000000000f2781c */ /* 0x000fda0000f24577 */
[----:B------:R-:W-:Y:S05]  /*2360*/  @P1 BRA `(.L_x_60) ;  /* 0x0000000400181947 */ /* 0x000fea0003800000 */
[----:B------:R-:W-:-:S04]  /*2370*/  LOP3.LUT P1, RZ, R9, 0x7fffffff, RZ, 0xc0, !PT ;  /* 0x7fffffff09ff7812 */ /* 0x000fc8000782c0ff */
[----:B------:R-:W-:-:S13]  /*2380*/  PLOP3.LUT P0, PT, P0, P1, PT, 0x2f, 0xf2 ;  /* 0x0000000000f2781c */ /* 0x000fda0000702577 */
[----:B------:R-:W-:Y:S05]  /*2390*/  @P0 BRA `(.L_x_61) ;  /* 0x0000000400000947 */ /* 0x000fea0003800000 */
[----:B------:R-:W-:Y:S02]  /*23a0*/  ISETP.GE.AND P0, PT, R18, RZ, PT ;  /* 0x000000ff1200720c */ /* 0x000fe40003f06270 */
[----:B------:R-:W-:-:S11]  /*23b0*/  ISETP.GE.AND P1, PT, R19, RZ, PT ;  /* 0x000000ff1300720c */ /* 0x000fd60003f26270 */
[----:B------:R-:W-:Y:S01]  /*23c0*/  @P0 MOV R15, RZ ;  /* 0x000000ff000f0202 */ /* 0x000fe20000000f00 */
[----:B------:R-:W-:Y:S02]  /*23d0*/  @!P0 IMAD.MOV.U32 R15, RZ, RZ, -0x40 ;  /* 0xffffffc0ff0f8424 */ /* 0x000fe400078e00ff */
[----:B------:R-:W-:Y:S01]  /*23e0*/  @!P0 FFMA R8, R8, 1.84467440737095516160e+19, RZ ;  /* 0x5f80000008088823 */ /* 0x000fe200000000ff */
[----:B------:R-:W-:Y:S02]  /*23f0*/  @!P1 FFMA R9, R9, 1.84467440737095516160e+19, RZ ;  /* 0x5f80000009099823 */ /* 0x000fe400000000ff */
[----:B------:R-:W-:-:S07]  /*2400*/  @!P1 IADD3 R15, PT, PT, R15, 0x40, RZ ;  /* 0x000000400f0f9810 */ /* 0x000fce0007ffe0ff */
.L_x_57:
[----:B------:R-:W-:Y:S01]  /*2410*/  LEA R18, R13, 0xc0800000, 0x17 ;  /* 0xc08000000d127811 */ /* 0x000fe200078eb8ff */
[----:B------:R-:W-:Y:S01]  /*2420*/  VIADD R16, R16, 0xffffff81 ;  /* 0xffffff8110107836 */ /* 0x000fe20000000000 */
[----:B------:R-:W-:Y:S02]  /*2430*/  BSSY.RECONVERGENT B3, `(.L_x_62) ;  /* 0x0000035000037945 */ /* 0x000fe40003800200 */
[----:B------:R-:W-:Y:S01]  /*2440*/  IADD3 R21, PT, PT, -R18, R9, RZ ;  /* 0x0000000912157210 */ /* 0x000fe20007ffe1ff */
[C---:B------:R-:W-:Y:S01]  /*2450*/  IMAD R8, R16.reuse, -0x800000, R8 ;  /* 0xff80000010087824 */ /* 0x040fe200078e0208 */
[----:B------:R-:W-:Y:S02]  /*2460*/  IADD3 R16, PT, PT, R16, 0x7f, -R13 ;  /* 0x0000007f10107810 */ /* 0x000fe40007ffe80d */
[----:B------:R-:W0:Y:S01]  /*2470*/  MUFU.RCP R18, R21 ;  /* 0x0000001500127308 */ /* 0x000e220000001000 */
[----:B------:R-:W-:Y:S01]  /*2480*/  FADD.FTZ R9, -R21, -RZ ;  /* 0x800000ff15097221 */ /* 0x000fe20000010100 */
[----:B------:R-:W-:-:S03]  /*2490*/  IADD3 R15, PT, PT, R16, R15, RZ ;  /* 0x0000000f100f7210 */ /* 0x000fc60007ffe0ff */
[----:B0-----:R-:W-:-:S04]  /*24a0*/  FFMA R19, R18, R9, 1 ;  /* 0x3f80000012137423 */ /* 0x001fc80000000009 */
[----:B------:R-:W-:-:S04]  /*24b0*/  FFMA R19, R18, R19, R18 ;  /* 0x0000001312137223 */ /* 0x000fc80000000012 */
[----:B------:R-:W-:-:S04]  /*24c0*/  FFMA R18, R8, R19, RZ ;  /* 0x0000001308127223 */ /* 0x000fc800000000ff */
[----:B------:R-:W-:-:S04]  /*24d0*/  FFMA R20, R9, R18, R8 ;  /* 0x0000001209147223 */ /* 0x000fc80000000008 */
[----:B------:R-:W-:-:S04]  /*24e0*/  FFMA R20, R19, R20, R18 ;  /* 0x0000001413147223 */ /* 0x000fc80000000012 */
[----:B------:R-:W-:-:S04]  /*24f0*/  FFMA R9, R9, R20, R8 ;  /* 0x0000001409097223 */ /* 0x000fc80000000008 */
[----:B------:R-:W-:-:S05]  /*2500*/  FFMA R8, R19, R9, R20 ;  /* 0x0000000913087223 */ /* 0x000fca0000000014 */
[----:B------:R-:W-:-:S04]  /*2510*/  SHF.R.U32.HI R13, RZ, 0x17, R8 ;  /* 0x00000017ff0d7819 */ /* 0x000fc80000011608 */
[----:B------:R-:W-:-:S04]  /*2520*/  LOP3.LUT R16, R13, 0xff, RZ, 0xc0, !PT ;  /* 0x000000ff0d107812 */ /* 0x000fc800078ec0ff */
[----:B------:R-:W-:-:S05]  /*2530*/  IADD3 R13, PT, PT, R16, R15, RZ ;  /* 0x0000000f100d7210 */ /* 0x000fca0007ffe0ff */
[----:B------:R-:W-:-:S05]  /*2540*/  VIADD R16, R13, 0xffffffff ;  /* 0xffffffff0d107836 */ /* 0x000fca0000000000 */
[----:B------:R-:W-:-:S13]  /*2550*/  ISETP.GE.U32.AND P0, PT, R16, 0xfe, PT ;  /* 0x000000fe1000780c */ /* 0x000fda0003f06070 */
[----:B------:R-:W-:Y:S05]  /*2560*/  @!P0 BRA `(.L_x_63) ;  /* 0x0000000000808947 */ /* 0x000fea0003800000 */
[----:B------:R-:W-:-:S13]  /*2570*/  ISETP.GT.AND P0, PT, R13, 0xfe, PT ;  /* 0x000000fe0d00780c */ /* 0x000fda0003f04270 */
[----:B------:R-:W-:Y:S05]  /*2580*/  @P0 BRA `(.L_x_64) ;  /* 0x00000000006c0947 */ /* 0x000fea0003800000 */
[----:B------:R-:W-:-:S13]  /*2590*/  ISETP.GE.AND P0, PT, R13, 0x1, PT ;  /* 0x000000010d00780c */ /* 0x000fda0003f06270 */
[----:B------:R-:W-:Y:S05]  /*25a0*/  @P0 BRA `(.L_x_65) ;  /* 0x0000000000740947 */ /* 0x000fea0003800000 */
[----:B------:R-:W-:Y:S02]  /*25b0*/  ISETP.GE.AND P0, PT, R13, -0x18, PT ;  /* 0xffffffe80d00780c */ /* 0x000fe40003f06270 */
[----:B------:R-:W-:-:S11]  /*25c0*/  LOP3.LUT R8, R8, 0x80000000, RZ, 0xc0, !PT ;  /* 0x8000000008087812 */ /* 0x000fd600078ec0ff */
[----:B------:R-:W-:Y:S05]  /*25d0*/  @!P0 BRA `(.L_x_65) ;  /* 0x0000000000688947 */ /* 0x000fea0003800000 */
[-CC-:B------:R-:W-:Y:S01]  /*25e0*/  FFMA.RZ R15, R19, R9.reuse, R20.reuse ;  /* 0x00000009130f7223 */ /* 0x180fe2000000c014 */
[----:B------:R-:W-:Y:S01]  /*25f0*/  IADD3 R18, PT, PT, R13, 0x20, RZ ;  /* 0x000000200d127810 */ /* 0x000fe20007ffe0ff */
[CCC-:B------:R-:W-:Y:S01]  /*2600*/  FFMA.RP R16, R19.reuse, R9.reuse, R20.reuse ;  /* 0x0000000913107223 */ /* 0x1c0fe20000008014 */
[----:B------:R-:W-:Y:S01]  /*2610*/  FFMA.RM R9, R19, R9, R20 ;  /* 0x0000000913097223 */ /* 0x000fe20000004014 */
[----:B------:R-:W-:Y:S02]  /*2620*/  ISETP.NE.AND P2, PT, R13, RZ, PT ;  /* 0x000000ff0d00720c */ /* 0x000fe40003f45270 */
[----:B------:R-:W-:Y:S02]  /*2630*/  LOP3.LUT R15, R15, 0x7fffff, RZ, 0xc0, !PT ;  /* 0x007fffff0f0f7812 */ /* 0x000fe400078ec0ff */
[----:B------:R-:W-:Y:S02]  /*2640*/  ISETP.NE.AND P1, PT, R13, RZ, PT ;  /* 0x000000ff0d00720c */ /* 0x000fe40003f25270 */
[----:B------:R-:W-:-:S02]  /*2650*/  LOP3.LUT R15, R15, 0x800000, RZ, 0xfc, !PT ;  /* 0x008000000f0f7812 */ /* 0x000fc400078efcff */
[----:B------:R-:W-:Y:S02]  /*2660*/  IADD3 R13, PT, PT, -R13, RZ, RZ ;  /* 0x000000ff0d0d7210 */ /* 0x000fe40007ffe1ff */
[----:B------:R-:W-:Y:S02]  /*2670*/  SHF.L.U32 R18, R15, R18, RZ ;  /* 0x000000120f127219 */ /* 0x000fe400000006ff */
[----:B------:R-:W-:Y:S02]  /*2680*/  FSETP.NEU.FTZ.AND P0, PT, R16, R9, PT ;  /* 0x000000091000720b */ /* 0x000fe40003f1d000 */
[----:B------:R-:W-:Y:S02]  /*2690*/  SEL R16, R13, RZ, P2 ;  /* 0x000000ff0d107207 */ /* 0x000fe40001000000 */
[----:B------:R-:W-:Y:S02]  /*26a0*/  ISETP.NE.AND P1, PT, R18, RZ, P1 ;  /* 0x000000ff1200720c */ /* 0x000fe40000f25270 */
[----:B------:R-:W-:-:S02]  /*26b0*/  SHF.R.U32.HI R16, RZ, R16, R15 ;  /* 0x00000010ff107219 */ /* 0x000fc4000001160f */
[----:B------:R-:W-:Y:S02]  /*26c0*/  PLOP3.LUT P0, PT, P0, P1, PT, 0xf8, 0x8f ;  /* 0x00000000008f781c */ /* 0x000fe40000703f70 */
[----:B------:R-:W-:Y:S02]  /*26d0*/  SHF.R.U32.HI R18, RZ, 0x1, R16 ;  /* 0x00000001ff127819 */ /* 0x000fe40000011610 */
[----:B------:R-:W-:-:S04]  /*26e0*/  SEL R9, RZ, 0x1, !P0 ;  /* 0x00000001ff097807 */ /* 0x000fc80004000000 */
[----:B------:R-:W-:-:S04]  /*26f0*/  LOP3.LUT R9, R9, 0x1, R18, 0xf8, !PT ;  /* 0x0000000109097812 */ /* 0x000fc800078ef812 */
[----:B------:R-:W-:-:S05]  /*2700*/  LOP3.LUT R9, R9, R16, RZ, 0xc0, !PT ;  /* 0x0000001009097212 */ /* 0x000fca00078ec0ff */
[----:B------:R-:W-:-:S05]  /*2710*/  IMAD.IADD R9, R18, 0x1, R9 ;  /* 0x0000000112097824 */ /* 0x000fca00078e0209 */
[----:B------:R-:W-:Y:S01]  /*2720*/  LOP3.LUT R8, R9, R8, RZ, 0xfc, !PT ;  /* 0x0000000809087212 */ /* 0x000fe200078efcff */
[----:B------:R-:W-:Y:S06]  /*2730*/  BRA `(.L_x_65) ;  /* 0x0000000000107947 */ /* 0x000fec0003800000 */
.L_x_64:
[----:B------:R-:W-:-:S04]  /*2740*/  LOP3.LUT R8, R8, 0x80000000, RZ, 0xc0, !PT ;  /* 0x8000000008087812 */ /* 0x000fc800078ec0ff */
[----:B------:R-:W-:Y:S01]  /*2750*/  LOP3.LUT R8, R8, 0x7f800000, RZ, 0xfc, !PT ;  /* 0x7f80000008087812 */ /* 0x000fe200078efcff */
[----:B------:R-:W-:Y:S06]  /*2760*/  BRA `(.L_x_65) ;  /* 0x0000000000047947 */ /* 0x000fec0003800000 */
.L_x_63:
[----:B------:R-:W-:-:S07]  /*2770*/  LEA R8, R15, R8, 0x17 ;  /* 0x000000080f087211 */ /* 0x000fce00078eb8ff */
.L_x_65:
[----:B------:R-:W-:Y:S05]  /*2780*/  BSYNC.RECONVERGENT B3 ;  /* 0x0000000000037941 */ /* 0x000fea0003800200 */
.L_x_62:
[----:B------:R-:W-:Y:S05]  /*2790*/  BRA `(.L_x_66) ;  /* 0x0000000000207947 */ /* 0x000fea0003800000 */
.L_x_61:
[----:B------:R-:W-:-:S04]  /*27a0*/  LOP3.LUT R8, R9, 0x80000000, R8, 0x48, !PT ;  /* 0x8000000009087812 */ /* 0x000fc800078e4808 */
[----:B------:R-:W-:Y:S01]  /*27b0*/  LOP3.LUT R8, R8, 0x7f800000, RZ, 0xfc, !PT ;  /* 0x7f80000008087812 */ /* 0x000fe200078efcff */
[----:B------:R-:W-:Y:S06]  /*27c0*/  BRA `(.L_x_66) ;  /* 0x0000000000147947 */ /* 0x000fec0003800000 */
.L_x_60:
[----:B------:R-:W-:Y:S01]  /*27d0*/  LOP3.LUT R8, R9, 0x80000000, R8, 0x48, !PT ;  /* 0x8000000009087812 */ /* 0x000fe200078e4808 */
[----:B------:R-:W-:Y:S06]  /*27e0*/  BRA `(.L_x_66) ;  /* 0x00000000000c7947 */ /* 0x000fec0003800000 */
.L_x_59:
[----:B------:R-:W0:Y:S01]  /*27f0*/  MUFU.RSQ R8, -QNAN ;  /* 0xffc0000000087908 */ /* 0x000e220000001400 */
[----:B------:R-:W-:Y:S05]  /*2800*/  BRA `(.L_x_66) ;  /* 0x0000000000047947 */ /* 0x000fea0003800000 */
.L_x_58:
[----:B------:R-:W-:-:S07]  /*2810*/  FADD.FTZ R8, R8, R9 ;  /* 0x0000000908087221 */ /* 0x000fce0000010000 */
.L_x_66:
[----:B------:R-:W-:Y:S05]  /*2820*/  BSYNC.RECONVERGENT B2 ;  /* 0x0000000000027941 */ /* 0x000fea0003800200 */
.L_x_56:
[----:B------:R-:W-:-:S04]  /*2830*/  HFMA2 R15, -RZ, RZ, 0, 0 ;  /* 0x00000000ff0f7431 */ /* 0x000fc800000001ff */
[----:B0-----:R-:W-:Y:S05]  /*2840*/  RET.REL.NODEC R14 `(_Z14fitPlaneKernelPfPiiS_) ;  /* 0xffffffd40eec7950 */ /* 0x001fea0003c3ffff */
.L_x_67:
        /* <DEDUP_REMOVED lines=11> */
.L_x_86:


//--------------------- .text._Z17findInliersKernelPfiS_Pif --------------------------
	.section	.text._Z17findInliersKernelPfiS_Pif,"ax",@progbits
	.align	128
        .global         _Z17findInliersKernelPfiS_Pif
        .type           _Z17findInliersKernelPfiS_Pif,@function
        .size           _Z17findInliersKernelPfiS_Pif,(.L_x_88 - _Z17findInliersKernelPfiS_Pif)
        .other          _Z17findInliersKernelPfiS_Pif,@"STO_CUDA_ENTRY STV_DEFAULT"
_Z17findInliersKernelPfiS_Pif:
.text._Z17findInliersKernelPfiS_Pif:
[----:B------:R-:W-:Y:S01]  /*0000*/  LDC R1, c[0x0][0x37c] ;  /* 0x0000df00ff017b82 */ /* 0x000fe20000000800 */
[----:B------:R-:W0:Y:S07]  /*0010*/  S2R R3, SR_TID.X ;  /* 0x0000000000037919 */ /* 0x000e2e0000002100 */
[----:B------:R-:W0:Y:S01]  /*0020*/  S2UR UR4, SR_CTAID.X ;  /* 0x00000000000479c3 */ /* 0x000e220000002500 */
[----:B------:R-:W1:Y:S07]  /*0030*/  LDCU UR5, c[0x0][0x388] ;  /* 0x00007100ff0577ac */ /* 0x000e6e0008000800 */
[----:B------:R-:W0:Y:S02]  /*0040*/  LDC R4, c[0x0][0x360] ;  /* 0x0000d800ff047b82 */ /* 0x000e240000000800 */
[----:B0-----:R-:W-:-:S05]  /*0050*/  IMAD R4, R4, UR4, R3 ;  /* 0x0000000404047c24 */ /* 0x001fca000f8e0203 */
[----:B-1----:R-:W-:-:S13]  /*0060*/  ISETP.GE.AND P0, PT, R4, UR5, PT ;  /* 0x0000000504007c0c */ /* 0x002fda000bf06270 */
[----:B------:R-:W-:Y:S05]  /*0070*/  @P0 EXIT ;  /* 0x000000000000094d */ /* 0x000fea0003800000 */
[----:B------:R-:W0:Y:S01]  /*0080*/  LDC.64 R6, c[0x0][0x390] ;  /* 0x0000e400ff067b82 */ /* 0x000e220000000a00 */
[----:B------:R-:W0:Y:S07]  /*0090*/  LDCU.64 UR4, c[0x0][0x358] ;  /* 0x00006b00ff0477ac */ /* 0x000e2e0008000a00 */
[----:B------:R-:W1:Y:S01]  /*00a0*/  LDC.64 R2, c[0x0][0x380] ;  /* 0x0000e000ff027b82 */ /* 0x000e620000000a00 */
[----:B------:R-:W-:Y:S01]  /*00b0*/  IMAD.SHL.U32 R5, R4, 0x4, RZ ;  /* 0x0000000404057824 */ /* 0x000fe200078e00ff */
[----:B0-----:R-:W2:Y:S04]  /*00c0*/  LDG.E R8, desc[UR4][R6.64+0x4] ;  /* 0x0000040406087981 */ /* 0x001ea8000c1e1900 */
[----:B------:R-:W3:Y:S04]  /*00d0*/  LDG.E R0, desc[UR4][R6.64] ;  /* 0x0000000406007981 */ /* 0x000ee8000c1e1900 */
[----:B------:R-:W4:Y:S01]  /*00e0*/  LDG.E R10, desc[UR4][R6.64+0x8] ;  /* 0x00000804060a7981 */ /* 0x000f22000c1e1900 */
[----:B-1----:R-:W-:-:S03]  /*00f0*/  IMAD.WIDE R2, R5, 0x4, R2 ;  /* 0x0000000405027825 */ /* 0x002fc600078e0202 */
[----:B------:R-:W5:Y:S04]  /*0100*/  LDG.E R13, desc[UR4][R6.64+0xc] ;  /* 0x00000c04060d7981 */ /* 0x000f68000c1e1900 */
[----:B------:R-:W5:Y:S04]  /*0110*/  LDG.E R9, desc[UR4][R2.64+0x4] ;  /* 0x0000040402097981 */ /* 0x000f68000c1e1900 */
[----:B------:R-:W5:Y:S04]  /*0120*/  LDG.E R5, desc[UR4][R2.64] ;  /* 0x0000000402057981 */ /* 0x000f68000c1e1900 */
[----:B------:R-:W5:Y:S01]  /*0130*/  LDG.E R11, desc[UR4][R2.64+0x8] ;  /* 0x00000804020b7981 */ /* 0x000f62000c1e1900 */
[----:B--2---:R-:W-:-:S04]  /*0140*/  FMUL R15, R8, R8 ;  /* 0x00000008080f7220 */ /* 0x004fc80000400000 */
[----:B---3--:R-:W-:-:S04]  /*0150*/  FFMA R15, R0, R0, R15 ;  /* 0x00000000000f7223 */ /* 0x008fc8000000000f */
[----:B----4-:R-:W-:-:S04]  /*0160*/  FFMA R15, R10, R10, R15 ;  /* 0x0000000a0a0f7223 */ /* 0x010fc8000000000f */
[----:B------:R-:W-:-:S05]  /*0170*/  VIADD R12, R15, 0xf3000000 ;  /* 0xf30000000f0c7836 */ /* 0x000fca0000000000 */
[----:B------:R-:W-:Y:S01]  /*0180*/  ISETP.GT.U32.AND P0, PT, R12, 0x727fffff, PT ;  /* 0x727fffff0c00780c */ /* 0x000fe20003f04070 */
[----:B-----5:R-:W-:Y:S02]  /*0190*/  FMUL R9, R8, R9 ;  /* 0x0000000908097220 */ /* 0x020fe40000400000 */
[----:B------:R0:W1:Y:S02]  /*01a0*/  MUFU.RSQ R8, R15 ;  /* 0x0000000f00087308 */ /* 0x0000640000001400 */
[----:B------:R-:W-:-:S04]  /*01b0*/  FFMA R5, R0, R5, R9 ;  /* 0x0000000500057223 */ /* 0x000fc80000000009 */
[----:B------:R-:W-:-:S04]  /*01c0*/  FFMA R0, R10, R11, R5 ;  /* 0x0000000b0a007223 */ /* 0x000fc80000000005 */
[----:B------:R-:W-:Y:S01]  /*01d0*/  FADD R0, R0, R13 ;  /* 0x0000000d00007221 */ /* 0x000fe20000000000 */
[----:B0-----:R-:W-:Y:S06]  /*01e0*/  @!P0 BRA `(.L_x_68) ;  /* 0x0000000000108947 */ /* 0x001fec0003800000 */
[----:B------:R-:W-:-:S07]  /*01f0*/  MOV R7, 0x210 ;  /* 0x0000021000077802 */ /* 0x000fce0000000f00 */
[----:B-1----:R-:W-:Y:S05]  /*0200*/  CALL.REL.NOINC `($__internal_2_$__cuda_sm20_sqrt_rn_f32_slowpath) ;  /* 0x0000000000707944 */ /* 0x002fea0003c00000 */
[----:B------:R-:W-:Y:S01]  /*0210*/  IMAD.MOV.U32 R5, RZ, RZ, R15 ;  /* 0x000000ffff057224 */ /* 0x000fe200078e000f */
[----:B------:R-:W-:Y:S06]  /*0220*/  BRA `(.L_x_69) ;  /* 0x0000000000107947 */ /* 0x000fec0003800000 */
.L_x_68:
[----:B-1----:R-:W-:Y:S01]  /*0230*/  FMUL.FTZ R2, R15, R8 ;  /* 0x000000080f027220 */ /* 0x002fe20000410000 */
[----:B------:R-:W-:-:S03]  /*0240*/  FMUL.FTZ R8, R8, 0.5 ;  /* 0x3f00000008087820 */ /* 0x000fc60000410000 */
[----:B------:R-:W-:-:S04]  /*0250*/  FFMA R5, -R2, R2, R15 ;  /* 0x0000000202057223 */ /* 0x000fc8000000010f */
[----:B------:R-:W-:-:S07]  /*0260*/  FFMA R5, R5, R8, R2 ;  /* 0x0000000805057223 */ /* 0x000fce0000000002 */
.L_x_69:
[----:B------:R-:W0:Y:S01]  /*0270*/  MUFU.RCP R2, R5 ;  /* 0x0000000500027308 */ /* 0x000e220000001000 */
[----:B------:R-:W-:Y:S07]  /*0280*/  BSSY.RECONVERGENT B0, `(.L_x_70) ;  /* 0x000000d000007945 */ /* 0x000fee0003800200 */
[----:B------:R-:W1:Y:S01]  /*0290*/  FCHK P0, |R0|, R5 ;  /* 0x0000000500007302 */ /* 0x000e620000000200 */
[----:B0-----:R-:W-:-:S04]  /*02a0*/  FFMA R3, R2, -R5, 1 ;  /* 0x3f80000002037423 */ /* 0x001fc80000000805 */
[----:B------:R-:W-:-:S04]  /*02b0*/  FFMA R3, R2, R3, R2 ;  /* 0x0000000302037223 */ /* 0x000fc80000000002 */
[----:B------:R-:W-:-:S04]  /*02c0*/  FFMA R2, |R0|, R3, RZ ;  /* 0x0000000300027223 */ /* 0x000fc800000002ff */
[----:B------:R-:W-:-:S04]  /*02d0*/  FFMA R6, R2, -R5, |R0| ;  /* 0x8000000502067223 */ /* 0x000fc80000000400 */
[----:B------:R-:W-:Y:S01]  /*02e0*/  FFMA R6, R3, R6, R2 ;  /* 0x0000000603067223 */ /* 0x000fe20000000002 */
[----:B-1----:R-:W-:Y:S06]  /*02f0*/  @!P0 BRA `(.L_x_71) ;  /* 0x0000000000148947 */ /* 0x002fec0003800000 */
[----:B------:R-:W-:Y:S01]  /*0300*/  FADD R3, |R0|, -RZ ;  /* 0x800000ff00037221 */ /* 0x000fe20000000200 */
[----:B------:R-:W-:Y:S02]  /*0310*/  MOV R0, R5 ;  /* 0x0000000500007202 */ /* 0x000fe40000000f00 */
[----:B------:R-:W-:-:S07]  /*0320*/  MOV R2, 0x340 ;  /* 0x0000034000027802 */ /* 0x000fce0000000f00 */
[----:B------:R-:W-:Y:S05]  /*0330*/  CALL.REL.NOINC `($__internal_3_$__cuda_sm3x_div_rn_noftz_f32_slowpath) ;  /* 0x0000000000807944 */ /* 0x000fea0003c00000 */
[----:B------:R-:W-:-:S07]  /*0340*/  IMAD.MOV.U32 R6, RZ, RZ, R0 ;  /* 0x000000ffff067224 */ /* 0x000fce00078e0000 */
.L_x_71:
[----:B------:R-:W-:Y:S05]  /*0350*/  BSYNC.RECONVERGENT B0 ;  /* 0x0000000000007941 */ /* 0x000fea0003800200 */
.L_x_70:
[----:B------:R-:W0:Y:S01]  /*0360*/  LDC.64 R2, c[0x0][0x398] ;  /* 0x0000e600ff027b82 */ /* 0x000e220000000a00 */
[----:B------:R-:W1:Y:S02]  /*0370*/  LDCU UR6, c[0x0][0x3a0] ;  /* 0x00007400ff0677ac */ /* 0x000e640008000800 */
[----:B-1----:R-:W-:Y:S01]  /*0380*/  FSETP.GTU.AND P0, PT, R6, UR6, PT ;  /* 0x0000000606007c0b */ /* 0x002fe2000bf0c000 */
[----:B0-----:R-:W-:-:S03]  /*0390*/  IMAD.WIDE R4, R4, 0x4, R2 ;  /* 0x0000000404047825 */ /* 0x001fc600078e0202 */
[----:B------:R-:W-:-:S05]  /*03a0*/  SEL R3, RZ, 0x1, P0 ;  /* 0x00000001ff037807 */ /* 0x000fca0000000000 */
[----:B------:R-:W-:Y:S01]  /*03b0*/  STG.E desc[UR4][R4.64], R3 ;  /* 0x0000000304007986 */ /* 0x000fe2000c101904 */
[----:B------:R-:W-:Y:S05]  /*03c0*/  EXIT ;  /* 0x000000000000794d */ /* 0x000fea0003800000 */
        .weak           $__internal_2_$__cuda_sm20_sqrt_rn_f32_slowpath
        .type           $__internal_2_$__cuda_sm20_sqrt_rn_f32_slowpath,@function
        .size           $__internal_2_$__cuda_sm20_sqrt_rn_f32_slowpath,($__internal_3_$__cuda_sm3x_div_rn_noftz_f32_slowpath - $__internal_2_$__cuda_sm20_sqrt_rn_f32_slowpath)
$__internal_2_$__cuda_sm20_sqrt_rn_f32_slowpath:
[----:B------:R-:W-:-:S13]  /*03d0*/  LOP3.LUT P0, RZ, R15, 0x7fffffff, RZ, 0xc0, !PT ;  /* 0x7fffffff0fff7812 */ /* 0x000fda000780c0ff */
[----:B------:R-:W-:Y:S05]  /*03e0*/  @!P0 BRA `(.L_x_72) ;  /* 0x0000000000488947 */ /* 0x000fea0003800000 */
[----:B------:R-:W-:Y:S01]  /*03f0*/  FSETP.GEU.FTZ.AND P0, PT, R15, RZ, PT ;  /* 0x000000ff0f00720b */ /* 0x000fe20003f1e000 */
[----:B------:R-:W-:-:S12]  /*0400*/  IMAD.MOV.U32 R2, RZ, RZ, R15 ;  /* 0x000000ffff027224 */ /* 0x000fd800078e000f */
[----:B------:R-:W-:Y:S01]  /*0410*/  @!P0 IMAD.MOV.U32 R15, RZ, RZ, 0x7fffffff ;  /* 0x7fffffffff0f8424 */ /* 0x000fe200078e00ff */
[----:B------:R-:W-:Y:S06]  /*0420*/  @!P0 BRA `(.L_x_72) ;  /* 0x0000000000388947 */ /* 0x000fec0003800000 */
[----:B------:R-:W-:-:S13]  /*0430*/  FSETP.GTU.FTZ.AND P0, PT, |R2|, +INF , PT ;  /* 0x7f8000000200780b */ /* 0x000fda0003f1c200 */
[----:B------:R-:W-:Y:S01]  /*0440*/  @P0 FADD.FTZ R15, R2, 1 ;  /* 0x3f800000020f0421 */ /* 0x000fe20000010000 */
[----:B------:R-:W-:Y:S06]  /*0450*/  @P0 BRA `(.L_x_72) ;  /* 0x00000000002c0947 */ /* 0x000fec0003800000 */
[----:B------:R-:W-:-:S13]  /*0460*/  FSETP.NEU.FTZ.AND P0, PT, |R2|, +INF , PT ;  /* 0x7f8000000200780b */ /* 0x000fda0003f1d200 */
[----:B------:R-:W-:Y:S01]  /*0470*/  @!P0 MOV R15, R2 ;  /* 0x00000002000f8202 */ /* 0x000fe20000000f00 */
[----:B------:R-:W-:Y:S06]  /*0480*/  @!P0 BRA `(.L_x_72) ;  /* 0x0000000000208947 */ /* 0x000fec0003800000 */
[----:B------:R-:W-:-:S04]  /*0490*/  FFMA R2, R2, 1.84467440737095516160e+19, RZ ;  /* 0x5f80000002027823 */ /* 0x000fc800000000ff */
[----:B------:R-:W0:Y:S02]  /*04a0*/  MUFU.RSQ R3, R2 ;  /* 0x0000000200037308 */ /* 0x000e240000001400 */
[----:B0-----:R-:W-:Y:S01]  /*04b0*/  FMUL.FTZ R5, R2, R3 ;  /* 0x0000000302057220 */ /* 0x001fe20000410000 */
[----:B------:R-:W-:-:S03]  /*04c0*/  FMUL.FTZ R3, R3, 0.5 ;  /* 0x3f00000003037820 */ /* 0x000fc60000410000 */
[----:B------:R-:W-:-:S04]  /*04d0*/  FADD.FTZ R6, -R5, -RZ ;  /* 0x800000ff05067221 */ /* 0x000fc80000010100 */
[----:B------:R-:W-:-:S04]  /*04e0*/  FFMA R6, R5, R6, R2 ;  /* 0x0000000605067223 */ /* 0x000fc80000000002 */
[----:B------:R-:W-:-:S04]  /*04f0*/  FFMA R3, R6, R3, R5 ;  /* 0x0000000306037223 */ /* 0x000fc80000000005 */
[----:B------:R-:W-:-:S07]  /*0500*/  FMUL.FTZ R15, R3, 2.3283064365386962891e-10 ;  /* 0x2f800000030f7820 */ /* 0x000fce0000410000 */
.L_x_72:
[----:B------:R-:W-:Y:S02]  /*0510*/  IMAD.MOV.U32 R2, RZ, RZ, R7 ;  /* 0x000000ffff027224 */ /* 0x000fe400078e0007 */
[----:B------:R-:W-:-:S04]  /*0520*/  IMAD.MOV.U32 R3, RZ, RZ, 0x0 ;  /* 0x00000000ff037424 */ /* 0x000fc800078e00ff */
[----:B------:R-:W-:Y:S05]  /*0530*/  RET.REL.NODEC R2 `(_Z17findInliersKernelPfiS_Pif) ;  /* 0xfffffff802b07950 */ /* 0x000fea0003c3ffff */
        .weak           $__internal_3_$__cuda_sm3x_div_rn_noftz_f32_slowpath
        .type           $__internal_3_$__cuda_sm3x_div_rn_noftz_f32_slowpath,@function
        .size           $__internal_3_$__cuda_sm3x_div_rn_noftz_f32_slowpath,(.L_x_88 - $__internal_3_$__cuda_sm3x_div_rn_noftz_f32_slowpath)
$__internal_3_$__cuda_sm3x_div_rn_noftz_f32_slowpath:
[----:B------:R-:W-:Y:S01]  /*0540*/  SHF.R.U32.HI R6, RZ, 0x17, R0 ;  /* 0x00000017ff067819 */ /* 0x000fe20000011600 */
[----:B------:R-:W-:Y:S01]  /*0550*/  BSSY.RECONVERGENT B1, `(.L_x_73) ;  /* 0x0000062000017945 */ /* 0x000fe20003800200 */
[----:B------:R-:W-:Y:S02]  /*0560*/  SHF.R.U32.HI R5, RZ, 0x17, R3 ;  /* 0x00000017ff057819 */ /* 0x000fe40000011603 */
[----:B------:R-:W-:Y:S02]  /*0570*/  LOP3.LUT R13, R6, 0xff, RZ, 0xc0, !PT ;  /* 0x000000ff060d7812 */ /* 0x000fe400078ec0ff */
[----:B------:R-:W-:-:S03]  /*0580*/  LOP3.LUT R5, R5, 0xff, RZ, 0xc0, !PT ;  /* 0x000000ff05057812 */ /* 0x000fc600078ec0ff */
[----:B------:R-:W-:Y:S01]  /*0590*/  VIADD R8, R13, 0xffffffff ;  /* 0xffffffff0d087836 */ /* 0x000fe20000000000 */
[----:B------:R-:W-:-:S04]  /*05a0*/  IADD3 R7, PT, PT, R5, -0x1, RZ ;  /* 0xffffffff05077810 */ /* 0x000fc80007ffe0ff */
[----:B------:R-:W-:-:S04]  /*05b0*/  ISETP.GT.U32.AND P0, PT, R8, 0xfd, PT ;  /* 0x000000fd0800780c */ /* 0x000fc80003f04070 */
[----:B------:R-:W-:-:S13]  /*05c0*/  ISETP.GT.U32.OR P0, PT, R7, 0xfd, P0 ;  /* 0x000000fd0700780c */ /* 0x000fda0000704470 */
[----:B------:R-:W-:Y:S01]  /*05d0*/  @!P0 IMAD.MOV.U32 R6, RZ, RZ, RZ ;  /* 0x000000ffff068224 */ /* 0x000fe200078e00ff */
        /* <DEDUP_REMOVED lines=19> */
[----:B------:R-:W-:Y:S02]  /*0710*/  @P0 IMAD.MOV.U32 R6, RZ, RZ, RZ ;  /* 0x000000ffff060224 */ /* 0x000fe400078e00ff */
[----:B------:R-:W-:Y:S01]  /*0720*/  @!P0 FFMA R3, R3, 1.84467440737095516160e+19, RZ ;  /* 0x5f80000003038823 */ /* 0x000fe200000000ff */
[----:B------:R-:W-:Y:S02]  /*0730*/  @!P0 IMAD.MOV.U32 R6, RZ, RZ, -0x40 ;  /* 0xffffffc0ff068424 */ /* 0x000fe400078e00ff */
[----:B------:R-:W-:-:S03]  /*0740*/  @!P1 FFMA R0, R0, 1.84467440737095516160e+19, RZ ;  /* 0x5f80000000009823 */ /* 0x000fc600000000ff */
[----:B------:R-:W-:-:S07]  /*0750*/  @!P1 IADD3 R6, PT, PT, R6, 0x40, RZ ;  /* 0x0000004006069810 */ /* 0x000fce0007ffe0ff */
.L_x_74:
[----:B------:R-:W-:Y:S01]  /*0760*/  LEA R7, R13, 0xc0800000, 0x17 ;  /* 0xc08000000d077811 */ /* 0x000fe200078eb8ff */
[----:B------:R-:W-:Y:S01]  /*0770*/  VIADD R8, R5, 0xffffff81 ;  /* 0xffffff8105087836 */ /* 0x000fe20000000000 */
[----:B------:R-:W-:Y:S03]  /*0780*/  BSSY.RECONVERGENT B2, `(.L_x_79) ;  /* 0x0000035000027945 */ /* 0x000fe60003800200 */
[----:B------:R-:W-:Y:S01]  /*0790*/  IMAD.IADD R7, R0, 0x1, -R7 ;  /* 0x0000000100077824 */ /* 0x000fe200078e0a07 */
[C---:B------:R-:W-:Y:S01]  /*07a0*/  IADD3 R5, PT, PT, R8.reuse, 0x7f, -R13 ;  /* 0x0000007f08057810 */ /* 0x040fe20007ffe80d */
[----:B------:R-:W-:Y:S02]  /*07b0*/  IMAD R0, R8, -0x800000, R3 ;  /* 0xff80000008007824 */ /* 0x000fe400078e0203 */
        /* <DEDUP_REMOVED lines=11> */
[----:B------:R-:W-:-:S05]  /*0870*/  LOP3.LUT R3, R3, 0xff, RZ, 0xc0, !PT ;  /* 0x000000ff03037812 */ /* 0x000fca00078ec0ff */
[----:B------:R-:W-:-:S04]  /*0880*/  IMAD.IADD R7, R3, 0x1, R5 ;  /* 0x0000000103077824 */ /* 0x000fc800078e0205 */
        /* <DEDUP_REMOVED lines=10> */
[CCC-:B------:R-:W-:Y:S01]  /*0930*/  FFMA.RZ R3, R12.reuse, R10.reuse, R9.reuse ;  /* 0x0000000a0c037223 */ /* 0x1c0fe2000000c009 */
[C---:B------:R-:W-:Y:S01]  /*0940*/  IADD3 R8, PT, PT, R7.reuse, 0x20, RZ ;  /* 0x0000002007087810 */ /* 0x040fe20007ffe0ff */
[CCC-:B------:R-:W-:Y:S01]  /*0950*/  FFMA.RM R6, R12.reuse, R10.reuse, R9.reuse ;  /* 0x0000000a0c067223 */ /* 0x1c0fe20000004009 */
[----:B------:R-:W-:Y:S02]  /*0960*/  ISETP.NE.AND P2, PT, R7, RZ, PT ;  /* 0x000000ff0700720c */ /* 0x000fe40003f45270 */
[----:B------:R-:W-:Y:S01]  /*0970*/  LOP3.LUT R5, R3, 0x7fffff, RZ, 0xc0, !PT ;  /* 0x007fffff03057812 */ /* 0x000fe200078ec0ff */
[----:B------:R-:W-:Y:S01]  /*0980*/  FFMA.RP R3, R12, R10, R9 ;  /* 0x0000000a0c037223 */ /* 0x000fe20000008009 */
[----:B------:R-:W-:Y:S01]  /*0990*/  ISETP.NE.AND P1, PT, R7, RZ, PT ;  /* 0x000000ff0700720c */ /* 0x000fe20003f25270 */
[----:B------:R-:W-:Y:S01]  /*09a0*/  IMAD.MOV R7, RZ, RZ, -R7 ;  /* 0x000000ffff077224 */ /* 0x000fe200078e0a07 */
[----:B------:R-:W-:Y:S02]  /*09b0*/  LOP3.LUT R5, R5, 0x800000, RZ, 0xfc, !PT ;  /* 0x0080000005057812 */ /* 0x000fe400078efcff */
[----:B------:R-:W-:-:S02]  /*09c0*/  FSETP.NEU.FTZ.AND P0, PT, R3, R6, PT ;  /* 0x000000060300720b */ /* 0x000fc40003f1d000 */
[----:B------:R-:W-:Y:S02]  /*09d0*/  SHF.L.U32 R8, R5, R8, RZ ;  /* 0x0000000805087219 */ /* 0x000fe400000006ff */
[----:B------:R-:W-:Y:S02]  /*09e0*/  SEL R6, R7, RZ, P2 ;  /* 0x000000ff07067207 */ /* 0x000fe40001000000 */
[----:B------:R-:W-:Y:S02]  /*09f0*/  ISETP.NE.AND P1, PT, R8, RZ, P1 ;  /* 0x000000ff0800720c */ /* 0x000fe40000f25270 */
[----:B------:R-:W-:Y:S02]  /*0a00*/  SHF.R.U32.HI R6, RZ, R6, R5 ;  /* 0x00000006ff067219 */ /* 0x000fe40000011605 */
[----:B------:R-:W-:Y:S02]  /*0a10*/  PLOP3.LUT P0, PT, P0, P1, PT, 0xf8, 0x8f ;  /* 0x00000000008f781c */ /* 0x000fe40000703f70 */
[----:B------:R-:W-:-:S02]  /*0a20*/  SHF.R.U32.HI R8, RZ, 0x1, R6 ;  /* 0x00000001ff087819 */ /* 0x000fc40000011606 */
[----:B------:R-:W-:-:S04]  /*0a30*/  SEL R3, RZ, 0x1, !P0 ;  /* 0x00000001ff037807 */ /* 0x000fc80004000000 */
[----:B------:R-:W-:-:S04]  /*0a40*/  LOP3.LUT R3, R3, 0x1, R8, 0xf8, !PT ;  /* 0x0000000103037812 */ /* 0x000fc800078ef808 */
[----:B------:R-:W-:-:S05]  /*0a50*/  LOP3.LUT R3, R3, R6, RZ, 0xc0, !PT ;  /* 0x0000000603037212 */ /* 0x000fca00078ec0ff */
[----:B------:R-:W-:-:S05]  /*0a60*/  IMAD.IADD R3, R8, 0x1, R3 ;  /* 0x0000000108037824 */ /* 0x000fca00078e0203 */
[----:B------:R-:W-:Y:S01]  /*0a70*/  LOP3.LUT R0, R3, R0, RZ, 0xfc, !PT ;  /* 0x0000000003007212 */ /* 0x000fe200078efcff */
[----:B------:R-:W-:Y:S06]  /*0a80*/  BRA `(.L_x_82) ;  /* 0x0000000000107947 */ /* 0x000fec0003800000 */
.L_x_81:
[----:B------:R-:W-:-:S04]  /*0a90*/  LOP3.LUT R0, R0, 0x80000000, RZ, 0xc0, !PT ;  /* 0x8000000000007812 */ /* 0x000fc800078ec0ff */
[----:B------:R-:W-:Y:S01]  /*0aa0*/  LOP3.LUT R0, R0, 0x7f800000, RZ, 0xfc, !PT ;  /* 0x7f80000000007812 */ /* 0x000fe200078efcff */
[----:B------:R-:W-:Y:S06]  /*0ab0*/  BRA `(.L_x_82) ;  /* 0x0000000000047947 */ /* 0x000fec0003800000 */
.L_x_80:
[----:B------:R-:W-:-:S07]  /*0ac0*/  LEA R0, R5, R0, 0x17 ;  /* 0x0000000005007211 */ /* 0x000fce00078eb8ff */
.L_x_82:
[----:B------:R-:W-:Y:S05]  /*0ad0*/  BSYNC.RECONVERGENT B2 ;  /* 0x0000000000027941 */ /* 0x000fea0003800200 */
.L_x_79:
[----:B------:R-:W-:Y:S05]  /*0ae0*/  BRA `(.L_x_83) ;  /* 0x0000000000207947 */ /* 0x000fea0003800000 */
.L_x_78:
[----:B------:R-:W-:-:S04]  /*0af0*/  LOP3.LUT R0, R0, 0x80000000, R3, 0x48, !PT ;  /* 0x8000000000007812 */ /* 0x000fc800078e4803 */
[----:B------:R-:W-:Y:S01]  /*0b00*/  LOP3.LUT R0, R0, 0x7f800000, RZ, 0xfc, !PT ;  /* 0x7f80000000007812 */ /* 0x000fe200078efcff */
[----:B------:R-:W-:Y:S06]  /*0b10*/  BRA `(.L_x_83) ;  /* 0x0000000000147947 */ /* 0x000fec0003800000 */
.L_x_77:
[----:B------:R-:W-:Y:S01]  /*0b20*/  LOP3.LUT R0, R0, 0x80000000, R3, 0x48, !PT ;  /* 0x8000000000007812 */ /* 0x000fe200078e4803 */
[----:B------:R-:W-:Y:S06]  /*0b30*/  BRA `(.L_x_83) ;  /* 0x00000000000c7947 */ /* 0x000fec0003800000 */
.L_x_76:
[----:B------:R-:W0:Y:S01]  /*0b40*/  MUFU.RSQ R0, -QNAN ;  /* 0xffc0000000007908 */ /* 0x000e220000001400 */
[----:B------:R-:W-:Y:S05]  /*0b50*/  BRA `(.L_x_83) ;  /* 0x0000000000047947 */ /* 0x000fea0003800000 */
.L_x_75:
[----:B------:R-:W-:-:S07]  /*0b60*/  FADD.FTZ R0, R3, R0 ;  /* 0x0000000003007221 */ /* 0x000fce0000010000 */
.L_x_83:
[----:B------:R-:W-:Y:S05]  /*0b70*/  BSYNC.RECONVERGENT B1 ;  /* 0x0000000000017941 */ /* 0x000fea0003800200 */
.L_x_73:
[----:B------:R-:W-:-:S04]  /*0b80*/  IMAD.MOV.U32 R3, RZ, RZ, 0x0 ;  /* 0x00000000ff037424 */ /* 0x000fc800078e00ff */
[----:B0-----:R-:W-:Y:S05]  /*0b90*/  RET.REL.NODEC R2 `(_Z17findInliersKernelPfiS_Pif) ;  /* 0xfffffff402187950 */ /* 0x001fea0003c3ffff */
.L_x_84:
        /* <DEDUP_REMOVED lines=14> */
.L_x_88:


//--------------------- .nv.shared.reserved.0     --------------------------
	.section	.nv.shared.reserved.0,"aw",@nobits
	.weak		__nv_reservedSMEM_offset_0_alias
	.size		__nv_reservedSMEM_offset_0_alias, 0, 64
	.other		__nv_reservedSMEM_offset_0_alias,@"STO_CUDA_RESERVED_SHARED STV_DEFAULT"
__nv_reservedSMEM_offset_0_alias:
	.zero		0
	.zero		64


//--------------------- .nv.global                --------------------------
	.section	.nv.global,"aw",@nobits
.nv.global:
	.type		_ZN34_INTERNAL_7d483321_4_k_cu_fa27474a6thrust24THRUST_300001_SM_1000_NS3seqE,@object
	.size		_ZN34_INTERNAL_7d483321_4_k_cu_fa27474a6thrust24THRUST_300001_SM_1000_NS3seqE,(_ZN34_INTERNAL_7d483321_4_k_cu_fa27474a4cuda3std3__48in_placeE - _ZN34_INTERNAL_7d483321_4_k_cu_fa27474a6thrust24THRUST_300001_SM_1000_NS3seqE)
_ZN34_INTERNAL_7d483321_4_k_cu_fa27474a6thrust24THRUST_300001_SM_1000_NS3seqE:
	.zero		1
	.type		_ZN34_INTERNAL_7d483321_4_k_cu_fa27474a4cuda3std3__48in_placeE,@object
	.size		_ZN34_INTERNAL_7d483321_4_k_cu_fa27474a4cuda3std3__48in_placeE,(_ZN34_INTERNAL_7d483321_4_k_cu_fa27474a4cuda3std6ranges3__45__cpo4sizeE - _ZN34_INTERNAL_7d483321_4_k_cu_fa27474a4cuda3std3__48in_placeE)
_ZN34_INTERNAL_7d483321_4_k_cu_fa27474a4cuda3std3__48in_placeE:
	.zero		1
	.type		_ZN34_INTERNAL_7d483321_4_k_cu_fa27474a4cuda3std6ranges3__45__cpo4sizeE,@object
	.size		_ZN34_INTERNAL_7d483321_4_k_cu_fa27474a4cuda3std6ranges3__45__cpo4sizeE,(_ZN34_INTERNAL_7d483321_4_k_cu_fa27474a6thrust24THRUST_300001_SM_1000_NS12placeholders2_3E - _ZN34_INTERNAL_7d483321_4_k_cu_fa27474a4cuda3std6ranges3__45__cpo4sizeE)
_ZN34_INTERNAL_7d483321_4_k_cu_fa27474a4cuda3std6ranges3__45__cpo4sizeE:
	.zero		1
	.type		_ZN34_INTERNAL_7d483321_4_k_cu_fa27474a6thrust24THRUST_300001_SM_1000_NS12placeholders2_3E,@object
	.size		_ZN34_INTERNAL_7d483321_4_k_cu_fa27474a6thrust24THRUST_300001_SM_1000_NS12placeholders2_3E,(_ZN34_INTERNAL_7d483321_4_k_cu_fa27474a4cuda3std3__45__cpo6cbeginE - _ZN34_INTERNAL_7d483321_4_k_cu_fa27474a6thrust24THRUST_300001_SM_1000_NS12placeholders2_3E)
_ZN34_INTERNAL_7d483321_4_k_cu_fa27474a6thrust24THRUST_300001_SM_1000_NS12placeholders2_3E:
	.zero		1
	.type		_ZN34_INTERNAL_7d483321_4_k_cu_fa27474a4cuda3std3__45__cpo6cbeginE,@object
	.size		_ZN34_INTERNAL_7d483321_4_k_cu_fa27474a4cuda3std3__45__cpo6cbeginE,(_ZN34_INTERNAL_7d483321_4_k_cu_fa27474a4cuda3std6ranges3__45__cpo6cbeginE - _ZN34_INTERNAL_7d483321_4_k_cu_fa27474a4cuda3std3__45__cpo6cbeginE)
_ZN34_INTERNAL_7d483321_4_k_cu_fa27474a4cuda3std3__45__cpo6cbeginE:
	.zero		1
	.type		_ZN34_INTERNAL_7d483321_4_k_cu_fa27474a4cuda3std6ranges3__45__cpo6cbeginE,@object
	.size		_ZN34_INTERNAL_7d483321_4_k_cu_fa27474a4cuda3std6ranges3__45__cpo6cbeginE,(_ZN34_INTERNAL_7d483321_4_k_cu_fa27474a6thrust24THRUST_300001_SM_1000_NS12placeholders2_7E - _ZN34_INTERNAL_7d483321_4_k_cu_fa27474a4cuda3std6ranges3__45__cpo6cbeginE)
_ZN34_INTERNAL_7d483321_4_k_cu_fa27474a4cuda3std6ranges3__45__cpo6cbeginE:
	.zero		1
	.type		_ZN34_INTERNAL_7d483321_4_k_cu_fa27474a6thrust24THRUST_300001_SM_1000_NS12placeholders2_7E,@object
	.size		_ZN34_INTERNAL_7d483321_4_k_cu_fa27474a6thrust24THRUST_300001_SM_1000_NS12placeholders2_7E,(_ZN34_INTERNAL_7d483321_4_k_cu_fa27474a4cuda3std3__45__cpo7crbeginE - _ZN34_INTERNAL_7d483321_4_k_cu_fa27474a6thrust24THRUST_300001_SM_1000_NS12placeholders2_7E)
_ZN34_INTERNAL_7d483321_4_k_cu_fa27474a6thrust24THRUST_300001_SM_1000_NS12placeholders2_7E:
	.zero		1
	.type		_ZN34_INTERNAL_7d483321_4_k_cu_fa27474a4cuda3std3__45__cpo7crbeginE,@object
	.size		_ZN34_INTERNAL_7d483321_4_k_cu_fa27474a4cuda3std3__45__cpo7crbeginE,(_ZN34_INTERNAL_7d483321_4_k_cu_fa27474a4cuda3std6ranges3__45__cpo4nextE - _ZN34_INTERNAL_7d483321_4_k_cu_fa27474a4cuda3std3__45__cpo7crbeginE)
_ZN34_INTERNAL_7d483321_4_k_cu_fa27474a4cuda3std3__45__cpo7crbeginE:
	.zero		1
	.type		_ZN34_INTERNAL_7d483321_4_k_cu_fa27474a4cuda3std6ranges3__45__cpo4nextE,@object
	.size		_ZN34_INTERNAL_7d483321_4_k_cu_fa27474a4cuda3std6ranges3__45__cpo4nextE,(_ZN34_INTERNAL_7d483321_4_k_cu_fa27474a4cuda3std6ranges3__45__cpo4swapE - _ZN34_INTERNAL_7d483321_4_k_cu_fa27474a4cuda3std6ranges3__45__cpo4nextE)
_ZN34_INTERNAL_7d483321_4_k_cu_fa27474a4cuda3std6ranges3__45__cpo4nextE:
	.zero		1
	.type		_ZN34_INTERNAL_7d483321_4_k_cu_fa27474a4cuda3std6ranges3__45__cpo4swapE,@object
	.size		_ZN34_INTERNAL_7d483321_4_k_cu_fa27474a4cuda3std6ranges3__45__cpo4swapE,(_ZN34_INTERNAL_7d483321_4_k_cu_fa27474a6thrust24THRUST_300001_SM_1000_NS8cuda_cub10par_nosyncE - _ZN34_INTERNAL_7d483321_4_k_cu_fa27474a4cuda3std6ranges3__45__cpo4swapE)
_ZN34_INTERNAL_7d483321_4_k_cu_fa27474a4cuda3std6ranges3__45__cpo4swapE:
	.zero		1
	.type		_ZN34_INTERNAL_7d483321_4_k_cu_fa27474a6thrust24THRUST_300001_SM_1000_NS8cuda_cub10par_nosyncE,@object
	.size		_ZN34_INTERNAL_7d483321_4_k_cu_fa27474a6thrust24THRUST_300001_SM_1000_NS8cuda_cub10par_nosyncE,(_ZN34_INTERNAL_7d483321_4_k_cu_fa27474a6thrust24THRUST_300001_SM_1000_NS12placeholders2_9E - _ZN34_INTERNAL_7d483321_4_k_cu_fa27474a6thrust24THRUST_300001_SM_1000_NS8cuda_cub10par_nosyncE)
_ZN34_INTERNAL_7d483321_4_k_cu_fa27474a6thrust24THRUST_300001_SM_1000_NS8cuda_cub10par_nosyncE:
	.zero		1
	.type		_ZN34_INTERNAL_7d483321_4_k_cu_fa27474a6thrust24THRUST_300001_SM_1000_NS12placeholders2_9E,@object
	.size		_ZN34_INTERNAL_7d483321_4_k_cu_fa27474a6thrust24THRUST_300001_SM_1000_NS12placeholders2_9E,(_ZN34_INTERNAL_7d483321_4_k_cu_fa27474a4cuda3std3__436_GLOBAL__N__7d483321_4_k_cu_fa27474a6ignoreE - _ZN34_INTERNAL_7d483321_4_k_cu_fa27474a6thrust24THRUST_300001_SM_1000_NS12placeholders2_9E)
_ZN34_INTERNAL_7d483321_4_k_cu_fa27474a6thrust24THRUST_300001_SM_1000_NS12placeholders2_9E:
	.zero		1
	.type		_ZN34_INTERNAL_7d483321_4_k_cu_fa27474a4cuda3std3__436_GLOBAL__N__7d483321_4_k_cu_fa27474a6ignoreE,@object
	.size		_ZN34_INTERNAL_7d483321_4_k_cu_fa27474a4cuda3std3__436_GLOBAL__N__7d483321_4_k_cu_fa27474a6ignoreE,(_ZN34_INTERNAL_7d483321_4_k_cu_fa27474a4cuda3std6ranges3__45__cpo4dataE - _ZN34_INTERNAL_7d483321_4_k_cu_fa27474a4cuda3std3__436_GLOBAL__N__7d483321_4_k_cu_fa27474a6ignoreE)
_ZN34_INTERNAL_7d483321_4_k_cu_fa27474a4cuda3std3__436_GLOBAL__N__7d483321_4_k_cu_fa27474a6ignoreE:
	.zero		1
	.type		_ZN34_INTERNAL_7d483321_4_k_cu_fa27474a4cuda3std6ranges3__45__cpo4dataE,@object
	.size		_ZN34_INTERNAL_7d483321_4_k_cu_fa27474a4cuda3std6ranges3__45__cpo4dataE,(_ZN34_INTERNAL_7d483321_4_k_cu_fa27474a6thrust24THRUST_300001_SM_1000_NS12placeholders2_1E - _ZN34_INTERNAL_7d483321_4_k_cu_fa27474a4cuda3std6ranges3__45__cpo4dataE)
_ZN34_INTERNAL_7d483321_4_k_cu_fa27474a4cuda3std6ranges3__45__cpo4dataE:
	.zero		1
	.type		_ZN34_INTERNAL_7d483321_4_k_cu_fa27474a6thrust24THRUST_300001_SM_1000_NS12placeholders2_1E,@object
	.size		_ZN34_INTERNAL_7d483321_4_k_cu_fa27474a6thrust24THRUST_300001_SM_1000_NS12placeholders2_1E,(_ZN34_INTERNAL_7d483321_4_k_cu_fa27474a4cuda3std3__45__cpo5beginE - _ZN34_INTERNAL_7d483321_4_k_cu_fa27474a6thrust24THRUST_300001_SM_1000_NS12placeholders2_1E)
_ZN34_INTERNAL_7d483321_4_k_cu_fa27474a6thrust24THRUST_300001_SM_1000_NS12placeholders2_1E:
	.zero		1
	.type		_ZN34_INTERNAL_7d483321_4_k_cu_fa27474a4cuda3std3__45__cpo5beginE,@object
	.size		_ZN34_INTERNAL_7d483321_4_k_cu_fa27474a4cuda3std3__45__cpo5beginE,(_ZN34_INTERNAL_7d483321_4_k_cu_fa27474a4cuda3std6ranges3__45__cpo5beginE - _ZN34_INTERNAL_7d483321_4_k_cu_fa27474a4cuda3std3__45__cpo5beginE)
_ZN34_INTERNAL_7d483321_4_k_cu_fa27474a4cuda3std3__45__cpo5beginE:
	.zero		1
	.type		_ZN34_INTERNAL_7d483321_4_k_cu_fa27474a4cuda3std6ranges3__45__cpo5beginE,@object
	.size		_ZN34_INTERNAL_7d483321_4_k_cu_fa27474a4cuda3std6ranges3__45__cpo5beginE,(_ZN34_INTERNAL_7d483321_4_k_cu_fa27474a6thrust24THRUST_300001_SM_1000_NS12placeholders2_5E - _ZN34_INTERNAL_7d483321_4_k_cu_fa27474a4cuda3std6ranges3__45__cpo5beginE)
_ZN34_INTERNAL_7d483321_4_k_cu_fa27474a4cuda3std6ranges3__45__cpo5beginE:
	.zero		1
	.type		_ZN34_INTERNAL_7d483321_4_k_cu_fa27474a6thrust24THRUST_300001_SM_1000_NS12placeholders2_5E,@object
	.size		_ZN34_INTERNAL_7d483321_4_k_cu_fa27474a6thrust24THRUST_300001_SM_1000_NS12placeholders2_5E,(_ZN34_INTERNAL_7d483321_4_k_cu_fa27474a4cuda3std3__45__cpo6rbeginE - _ZN34_INTERNAL_7d483321_4_k_cu_fa27474a6thrust24THRUST_300001_SM_1000_NS12placeholders2_5E)
_ZN34_INTERNAL_7d483321_4_k_cu_fa27474a6thrust24THRUST_300001_SM_1000_NS12placeholders2_5E:
	.zero		1
	.type		_ZN34_INTERNAL_7d483321_4_k_cu_fa27474a4cuda3std3__45__cpo6rbeginE,@object
	.size		_ZN34_INTERNAL_7d483321_4_k_cu_fa27474a4cuda3std3__45__cpo6rbeginE,(_ZN34_INTERNAL_7d483321_4_k_cu_fa27474a4cuda3std6ranges3__45__cpo7advanceE - _ZN34_INTERNAL_7d483321_4_k_cu_fa27474a4cuda3std3__45__cpo6rbeginE)
_ZN34_INTERNAL_7d483321_4_k_cu_fa27474a4cuda3std3__45__cpo6rbeginE:
	.zero		1
	.type		_ZN34_INTERNAL_7d483321_4_k_cu_fa27474a4cuda3std6ranges3__45__cpo7advanceE,@object
	.size		_ZN34_INTERNAL_7d483321_4_k_cu_fa27474a4cuda3std6ranges3__45__cpo7advanceE,(_ZN34_INTERNAL_7d483321_4_k_cu_fa27474a4cuda3std3__47nulloptE - _ZN34_INTERNAL_7d483321_4_k_cu_fa27474a4cuda3std6ranges3__45__cpo7advanceE)
_ZN34_INTERNAL_7d483321_4_k_cu_fa27474a4cuda3std6ranges3__45__cpo7advanceE:
	.zero		1
	.type		_ZN34_INTERNAL_7d483321_4_k_cu_fa27474a4cuda3std3__47nulloptE,@object
	.size		_ZN34_INTERNAL_7d483321_4_k_cu_fa27474a4cuda3std3__47nulloptE,(_ZN34_INTERNAL_7d483321_4_k_cu_fa27474a4cuda3std6ranges3__45__cpo8distanceE - _ZN34_INTERNAL_7d483321_4_k_cu_fa27474a4cuda3std3__47nulloptE)
_ZN34_INTERNAL_7d483321_4_k_cu_fa27474a4cuda3std3__47nulloptE:
	.zero		1
	.type		_ZN34_INTERNAL_7d483321_4_k_cu_fa27474a4cuda3std6ranges3__45__cpo8distanceE,@object
	.size		_ZN34_INTERNAL_7d483321_4_k_cu_fa27474a4cuda3std6ranges3__45__cpo8distanceE,(_ZN34_INTERNAL_7d483321_4_k_cu_fa27474a6thrust24THRUST_300001_SM_1000_NS12placeholders3_10E - _ZN34_INTERNAL_7d483321_4_k_cu_fa27474a4cuda3std6ranges3__45__cpo8distanceE)
_ZN34_INTERNAL_7d483321_4_k_cu_fa27474a4cuda3std6ranges3__45__cpo8distanceE:
	.zero		1
	.type		_ZN34_INTERNAL_7d483321_4_k_cu_fa27474a6thrust24THRUST_300001_SM_1000_NS12placeholders3_10E,@object
	.size		_ZN34_INTERNAL_7d483321_4_k_cu_fa27474a6thrust24THRUST_300001_SM_1000_NS12placeholders3_10E,(_ZN34_INTERNAL_7d483321_4_k_cu_fa27474a4cuda3std3__419piecewise_constructE - _ZN34_INTERNAL_7d483321_4_k_cu_fa27474a6thrust24THRUST_300001_SM_1000_NS12placeholders3_10E)
_ZN34_INTERNAL_7d483321_4_k_cu_fa27474a6thrust24THRUST_300001_SM_1000_NS12placeholders3_10E:
	.zero		1
	.type		_ZN34_INTERNAL_7d483321_4_k_cu_fa27474a4cuda3std3__419piecewise_constructE,@object
	.size		_ZN34_INTERNAL_7d483321_4_k_cu_fa27474a4cuda3std3__419piecewise_constructE,(_ZN34_INTERNAL_7d483321_4_k_cu_fa27474a4cuda3std6ranges3__45__cpo5cdataE - _ZN34_INTERNAL_7d483321_4_k_cu_fa27474a4cuda3std3__419piecewise_constructE)
_ZN34_INTERNAL_7d483321_4_k_cu_fa27474a4cuda3std3__419piecewise_constructE:
	.zero		1
	.type		_ZN34_INTERNAL_7d483321_4_k_cu_fa27474a4cuda3std6ranges3__45__cpo5cdataE,@object
	.size		_ZN34_INTERNAL_7d483321_4_k_cu_fa27474a4cuda3std6ranges3__45__cpo5cdataE,(_ZN34_INTERNAL_7d483321_4_k_cu_fa27474a6thrust24THRUST_300001_SM_1000_NS12placeholders2_2E - _ZN34_INTERNAL_7d483321_4_k_cu_fa27474a4cuda3std6ranges3__45__cpo5cdataE)
_ZN34_INTERNAL_7d483321_4_k_cu_fa27474a4cuda3std6ranges3__45__cpo5cdataE:
	.zero		1
	.type		_ZN34_INTERNAL_7d483321_4_k_cu_fa27474a6thrust24THRUST_300001_SM_1000_NS12placeholders2_2E,@object
	.size		_ZN34_INTERNAL_7d483321_4_k_cu_fa27474a6thrust24THRUST_300001_SM_1000_NS12placeholders2_2E,(_ZN34_INTERNAL_7d483321_4_k_cu_fa27474a4cuda3std3__45__cpo3endE - _ZN34_INTERNAL_7d483321_4_k_cu_fa27474a6thrust24THRUST_300001_SM_1000_NS12placeholders2_2E)
_ZN34_INTERNAL_7d483321_4_k_cu_fa27474a6thrust24THRUST_300001_SM_1000_NS12placeholders2_2E:
	.zero		1
	.type		_ZN34_INTERNAL_7d483321_4_k_cu_fa27474a4cuda3std3__45__cpo3endE,@object
	.size		_ZN34_INTERNAL_7d483321_4_k_cu_fa27474a4cuda3std3__45__cpo3endE,(_ZN34_INTERNAL_7d483321_4_k_cu_fa27474a4cuda3std6ranges3__45__cpo3endE - _ZN34_INTERNAL_7d483321_4_k_cu_fa27474a4cuda3std3__45__cpo3endE)
_ZN34_INTERNAL_7d483321_4_k_cu_fa27474a4cuda3std3__45__cpo3endE:
	.zero		1
	.type		_ZN34_INTERNAL_7d483321_4_k_cu_fa27474a4cuda3std6ranges3__45__cpo3endE,@object
	.size		_ZN34_INTERNAL_7d483321_4_k_cu_fa27474a4cuda3std6ranges3__45__cpo3endE,(_ZN34_INTERNAL_7d483321_4_k_cu_fa27474a6thrust24THRUST_300001_SM_1000_NS12placeholders2_6E - _ZN34_INTERNAL_7d483321_4_k_cu_fa27474a4cuda3std6ranges3__45__cpo3endE)
_ZN34_INTERNAL_7d483321_4_k_cu_fa27474a4cuda3std6ranges3__45__cpo3endE:
	.zero		1
	.type		_ZN34_INTERNAL_7d483321_4_k_cu_fa27474a6thrust24THRUST_300001_SM_1000_NS12placeholders2_6E,@object
	.size		_ZN34_INTERNAL_7d483321_4_k_cu_fa27474a6thrust24THRUST_300001_SM_1000_NS12placeholders2_6E,(_ZN34_INTERNAL_7d483321_4_k_cu_fa27474a4cuda3std3__45__cpo4rendE - _ZN34_INTERNAL_7d483321_4_k_cu_fa27474a6thrust24THRUST_300001_SM_1000_NS12placeholders2_6E)
_ZN34_INTERNAL_7d483321_4_k_cu_fa27474a6thrust24THRUST_300001_SM_1000_NS12placeholders2_6E:
	.zero		1
	.type		_ZN34_INTERNAL_7d483321_4_k_cu_fa27474a4cuda3std3__45__cpo4rendE,@object
	.size		_ZN34_INTERNAL_7d483321_4_k_cu_fa27474a4cuda3std3__45__cpo4rendE,(_ZN34_INTERNAL_7d483321_4_k_cu_fa27474a4cuda3std6ranges3__45__cpo9iter_swapE - _ZN34_INTERNAL_7d483321_4_k_cu_fa27474a4cuda3std3__45__cpo4rendE)
_ZN34_INTERNAL_7d483321_4_k_cu_fa27474a4cuda3std3__45__cpo4rendE:
	.zero		1
	.type		_ZN34_INTERNAL_7d483321_4_k_cu_fa27474a4cuda3std6ranges3__45__cpo9iter_swapE,@object
	.size		_ZN34_INTERNAL_7d483321_4_k_cu_fa27474a4cuda3std6ranges3__45__cpo9iter_swapE,(_ZN34_INTERNAL_7d483321_4_k_cu_fa27474a4cuda3std3__48unexpectE - _ZN34_INTERNAL_7d483321_4_k_cu_fa27474a4cuda3std6ranges3__45__cpo9iter_swapE)
_ZN34_INTERNAL_7d483321_4_k_cu_fa27474a4cuda3std6ranges3__45__cpo9iter_swapE:
	.zero		1
	.type		_ZN34_INTERNAL_7d483321_4_k_cu_fa27474a4cuda3std3__48unexpectE,@object
	.size		_ZN34_INTERNAL_7d483321_4_k_cu_fa27474a4cuda3std3__48unexpectE,(_ZN34_INTERNAL_7d483321_4_k_cu_fa27474a6thrust24THRUST_300001_SM_1000_NS8cuda_cub3parE - _ZN34_INTERNAL_7d483321_4_k_cu_fa27474a4cuda3std3__48unexpectE)
_ZN34_INTERNAL_7d483321_4_k_cu_fa27474a4cuda3std3__48unexpectE:
	.zero		1
	.type		_ZN34_INTERNAL_7d483321_4_k_cu_fa27474a6thrust24THRUST_300001_SM_1000_NS8cuda_cub3parE,@object
	.size		_ZN34_INTERNAL_7d483321_4_k_cu_fa27474a6thrust24THRUST_300001_SM_1000_NS8cuda_cub3parE,(_ZN34_INTERNAL_7d483321_4_k_cu_fa27474a6thrust24THRUST_300001_SM_1000_NS12placeholders2_4E - _ZN34_INTERNAL_7d483321_4_k_cu_fa27474a6thrust24THRUST_300001_SM_1000_NS8cuda_cub3parE)
_ZN34_INTERNAL_7d483321_4_k_cu_fa27474a6thrust24THRUST_300001_SM_1000_NS8cuda_cub3parE:
	.zero		1
	.type		_ZN34_INTERNAL_7d483321_4_k_cu_fa27474a6thrust24THRUST_300001_SM_1000_NS12placeholders2_4E,@object
	.size		_ZN34_INTERNAL_7d483321_4_k_cu_fa27474a6thrust24THRUST_300001_SM_1000_NS12placeholders2_4E,(_ZN34_INTERNAL_7d483321_4_k_cu_fa27474a4cuda3std3__45__cpo4cendE - _ZN34_INTERNAL_7d483321_4_k_cu_fa27474a6thrust24THRUST_300001_SM_1000_NS12placeholders2_4E)
_ZN34_INTERNAL_7d483321_4_k_cu_fa27474a6thrust24THRUST_300001_SM_1000_NS12placeholders2_4E:
	.zero		1
	.type		_ZN34_INTERNAL_7d483321_4_k_cu_fa27474a4cuda3std3__45__cpo4cendE,@object
	.size		_ZN34_INTERNAL_7d483321_4_k_cu_fa27474a4cuda3std3__45__cpo4cendE,(_ZN34_INTERNAL_7d483321_4_k_cu_fa27474a4cuda3std6ranges3__45__cpo4cendE - _ZN34_INTERNAL_7d483321_4_k_cu_fa27474a4cuda3std3__45__cpo4cendE)
_ZN34_INTERNAL_7d483321_4_k_cu_fa27474a4cuda3std3__45__cpo4cendE:
	.zero		1
	.type		_ZN34_INTERNAL_7d483321_4_k_cu_fa27474a4cuda3std6ranges3__45__cpo4cendE,@object
	.size		_ZN34_INTERNAL_7d483321_4_k_cu_fa27474a4cuda3std6ranges3__45__cpo4cendE,(_ZN34_INTERNAL_7d483321_4_k_cu_fa27474a4cuda3std3__420unreachable_sentinelE - _ZN34_INTERNAL_7d483321_4_k_cu_fa27474a4cuda3std6ranges3__45__cpo4cendE)
_ZN34_INTERNAL_7d483321_4_k_cu_fa27474a4cuda3std6ranges3__45__cpo4cendE:
	.zero		1
	.type		_ZN34_INTERNAL_7d483321_4_k_cu_fa27474a4cuda3std3__420unreachable_sentinelE,@object
	.size		_ZN34_INTERNAL_7d483321_4_k_cu_fa27474a4cuda3std3__420unreachable_sentinelE,(_ZN34_INTERNAL_7d483321_4_k_cu_fa27474a4cuda3std6ranges3__45__cpo5ssizeE - _ZN34_INTERNAL_7d483321_4_k_cu_fa27474a4cuda3std3__420unreachable_sentinelE)
_ZN34_INTERNAL_7d483321_4_k_cu_fa27474a4cuda3std3__420unreachable_sentinelE:
	.zero		1
	.type		_ZN34_INTERNAL_7d483321_4_k_cu_fa27474a4cuda3std6ranges3__45__cpo5ssizeE,@object
	.size		_ZN34_INTERNAL_7d483321_4_k_cu_fa27474a4cuda3std6ranges3__45__cpo5ssizeE,(_ZN34_INTERNAL_7d483321_4_k_cu_fa27474a6thrust24THRUST_300001_SM_1000_NS12placeholders2_8E - _ZN34_INTERNAL_7d483321_4_k_cu_fa27474a4cuda3std6ranges3__45__cpo5ssizeE)
_ZN34_INTERNAL_7d483321_4_k_cu_fa27474a4cuda3std6ranges3__45__cpo5ssizeE:
	.zero		1
	.type		_ZN34_INTERNAL_7d483321_4_k_cu_fa27474a6thrust24THRUST_300001_SM_1000_NS12placeholders2_8E,@object
	.size		_ZN34_INTERNAL_7d483321_4_k_cu_fa27474a6thrust24THRUST_300001_SM_1000_NS12placeholders2_8E,(_ZN34_INTERNAL_7d483321_4_k_cu_fa27474a4cuda3std3__45__cpo5crendE - _ZN34_INTERNAL_7d483321_4_k_cu_fa27474a6thrust24THRUST_300001_SM_1000_NS12placeholders2_8E)
_ZN34_INTERNAL_7d483321_4_k_cu_fa27474a6thrust24THRUST_300001_SM_1000_NS12placeholders2_8E:
	.zero		1
	.type		_ZN34_INTERNAL_7d483321_4_k_cu_fa27474a4cuda3std3__45__cpo5crendE,@object
	.size		_ZN34_INTERNAL_7d483321_4_k_cu_fa27474a4cuda3std3__45__cpo5crendE,(_ZN34_INTERNAL_7d483321_4_k_cu_fa27474a4cuda3std6ranges3__45__cpo4prevE - _ZN34_INTERNAL_7d483321_4_k_cu_fa27474a4cuda3std3__45__cpo5crendE)
_ZN34_INTERNAL_7d483321_4_k_cu_fa27474a4cuda3std3__45__cpo5crendE:
	.zero		1
	.type		_ZN34_INTERNAL_7d483321_4_k_cu_fa27474a4cuda3std6ranges3__45__cpo4prevE,@object
	.size		_ZN34_INTERNAL_7d483321_4_k_cu_fa27474a4cuda3std6ranges3__45__cpo4prevE,(_ZN34_INTERNAL_7d483321_4_k_cu_fa27474a4cuda3std6ranges3__45__cpo9iter_moveE - _ZN34_INTERNAL_7d483321_4_k_cu_fa27474a4cuda3std6ranges3__45__cpo4prevE)
_ZN34_INTERNAL_7d483321_4_k_cu_fa27474a4cuda3std6ranges3__45__cpo4prevE:
	.zero		1
	.type		_ZN34_INTERNAL_7d483321_4_k_cu_fa27474a4cuda3std6ranges3__45__cpo9iter_moveE,@object
	.size		_ZN34_INTERNAL_7d483321_4_k_cu_fa27474a4cuda3std6ranges3__45__cpo9iter_moveE,(_ZN34_INTERNAL_7d483321_4_k_cu_fa27474a6thrust24THRUST_300001_SM_1000_NS6system6detail10sequential3seqE - _ZN34_INTERNAL_7d483321_4_k_cu_fa27474a4cuda3std6ranges3__45__cpo9iter_moveE)
_ZN34_INTERNAL_7d483321_4_k_cu_fa27474a4cuda3std6ranges3__45__cpo9iter_moveE:
	.zero		1
	.type		_ZN34_INTERNAL_7d483321_4_k_cu_fa27474a6thrust24THRUST_300001_SM_1000_NS6system6detail10sequential3seqE,@object
	.size		_ZN34_INTERNAL_7d483321_4_k_cu_fa27474a6thrust24THRUST_300001_SM_1000_NS6system6detail10sequential3seqE,(.L_31 - _ZN34_INTERNAL_7d483321_4_k_cu_fa27474a6thrust24THRUST_300001_SM_1000_NS6system6detail10sequential3seqE)
_ZN34_INTERNAL_7d483321_4_k_cu_fa27474a6thrust24THRUST_300001_SM_1000_NS6system6detail10sequential3seqE:
	.zero		1
.L_31:


//--------------------- .nv.shared._Z14fitPlaneKernelPfPiiS_ --------------------------
	.section	.nv.shared._Z14fitPlaneKernelPfPiiS_,"aw",@nobits
	.sectionflags	@""
	.align	4
.nv.shared._Z14fitPlaneKernelPfPiiS_:
	.zero		1060


//--------------------- .nv.constant0._ZN3cub18CUB_300001_SM_10006detail11EmptyKernelIvEEvv --------------------------
	.section	.nv.constant0._ZN3cub18CUB_300001_SM_10006detail11EmptyKernelIvEEvv,"a",@progbits
	.sectionflags	@""
	.align	4
.nv.constant0._ZN3cub18CUB_300001_SM_10006detail11EmptyKernelIvEEvv:
	.zero		896


//--------------------- .nv.constant0._Z14fitPlaneKernelPfPiiS_ --------------------------
	.section	.nv.constant0._Z14fitPlaneKernelPfPiiS_,"a",@progbits
	.sectionflags	@""
	.align	4
.nv.constant0._Z14fitPlaneKernelPfPiiS_:
	.zero		928


//--------------------- .nv.constant0._Z17findInliersKernelPfiS_Pif --------------------------
	.section	.nv.constant0._Z17findInliersKernelPfiS_Pif,"a",@progbits
	.sectionflags	@""
	.align	4
.nv.constant0._Z17findInliersKernelPfiS_Pif:
	.zero		932


//--------------------- SYMBOLS --------------------------

	.type		.nv.reservedSmem.offset0,@object
	.size		.nv.reservedSmem.offset0,0x4
	.type		.nv.reservedSmem.cap,@object
	.size		.nv.reservedSmem.cap,0x4
